//
// Generated by NVIDIA NVVM Compiler
//
// Compiler Build ID: CL-36424714
// Cuda compilation tools, release 13.0, V13.0.88
// Based on NVVM 20.0.0
//

.version 9.0
.target sm_100
.address_size 64

	// .globl	_Z9swapGridsiiPiS_

.visible .entry _Z9swapGridsiiPiS_(
	.param .u32 _Z9swapGridsiiPiS__param_0,
	.param .u32 _Z9swapGridsiiPiS__param_1,
	.param .u64 .ptr .align 1 _Z9swapGridsiiPiS__param_2,
	.param .u64 .ptr .align 1 _Z9swapGridsiiPiS__param_3
)
{
	.reg .pred 	%p<7>;
	.reg .b32 	%r<40>;
	.reg .b64 	%rd<18>;

	ld.param.u32 	%r13, [_Z9swapGridsiiPiS__param_0];
	ld.param.u32 	%r14, [_Z9swapGridsiiPiS__param_1];
	ld.param.u64 	%rd3, [_Z9swapGridsiiPiS__param_2];
	ld.param.u64 	%rd4, [_Z9swapGridsiiPiS__param_3];
	cvta.to.global.u64 	%rd1, %rd3;
	cvta.to.global.u64 	%rd2, %rd4;
	mov.u32 	%r15, %ntid.x;
	mov.u32 	%r16, %ctaid.x;
	mov.u32 	%r17, %tid.x;
	mad.lo.s32 	%r38, %r15, %r16, %r17;
	mov.u32 	%r18, %nctaid.x;
	mul.lo.s32 	%r2, %r15, %r18;
	mul.lo.s32 	%r3, %r14, %r13;
	setp.ge.s32 	%p1, %r38, %r3;
	@%p1 bra 	$L__BB0_7;
	add.s32 	%r19, %r38, %r2;
	max.s32 	%r20, %r3, %r19;
	setp.lt.s32 	%p2, %r19, %r3;
	selp.u32 	%r21, 1, 0, %p2;
	add.s32 	%r22, %r19, %r21;
	sub.s32 	%r23, %r20, %r22;
	div.u32 	%r24, %r23, %r2;
	add.s32 	%r4, %r24, %r21;
	and.b32  	%r25, %r4, 3;
	setp.eq.s32 	%p3, %r25, 3;
	@%p3 bra 	$L__BB0_4;
	add.s32 	%r26, %r4, 1;
	and.b32  	%r27, %r26, 3;
	neg.s32 	%r36, %r27;
$L__BB0_3:
	.pragma "nounroll";
	mul.wide.s32 	%rd5, %r38, 4;
	add.s64 	%rd6, %rd1, %rd5;
	add.s64 	%rd7, %rd2, %rd5;
	ld.global.u32 	%r28, [%rd7];
	st.global.u32 	[%rd6], %r28;
	mov.b32 	%r29, 0;
	st.global.u32 	[%rd7], %r29;
	add.s32 	%r38, %r38, %r2;
	add.s32 	%r36, %r36, 1;
	setp.ne.s32 	%p4, %r36, 0;
	@%p4 bra 	$L__BB0_3;
$L__BB0_4:
	setp.lt.u32 	%p5, %r4, 3;
	@%p5 bra 	$L__BB0_7;
	mul.wide.s32 	%rd11, %r2, 4;
	shl.b32 	%r35, %r2, 2;
$L__BB0_6:
	mul.wide.s32 	%rd8, %r38, 4;
	add.s64 	%rd9, %rd2, %rd8;
	ld.global.u32 	%r30, [%rd9];
	add.s64 	%rd10, %rd1, %rd8;
	st.global.u32 	[%rd10], %r30;
	mov.b32 	%r31, 0;
	st.global.u32 	[%rd9], %r31;
	add.s64 	%rd12, %rd9, %rd11;
	ld.global.u32 	%r32, [%rd12];
	add.s64 	%rd13, %rd10, %rd11;
	st.global.u32 	[%rd13], %r32;
	st.global.u32 	[%rd12], %r31;
	add.s64 	%rd14, %rd12, %rd11;
	ld.global.u32 	%r33, [%rd14];
	add.s64 	%rd15, %rd13, %rd11;
	st.global.u32 	[%rd15], %r33;
	st.global.u32 	[%rd14], %r31;
	add.s64 	%rd16, %rd14, %rd11;
	ld.global.u32 	%r34, [%rd16];
	add.s64 	%rd17, %rd15, %rd11;
	st.global.u32 	[%rd17], %r34;
	st.global.u32 	[%rd16], %r31;
	add.s32 	%r38, %r35, %r38;
	setp.lt.s32 	%p6, %r38, %r3;
	@%p6 bra 	$L__BB0_6;
$L__BB0_7:
	ret;

}
	// .globl	_Z4stepiiPiS_
.visible .entry _Z4stepiiPiS_(
	.param .u32 _Z4stepiiPiS__param_0,
	.param .u32 _Z4stepiiPiS__param_1,
	.param .u64 .ptr .align 1 _Z4stepiiPiS__param_2,
	.param .u64 .ptr .align 1 _Z4stepiiPiS__param_3
)
{
	.reg .pred 	%p<41>;
	.reg .b32 	%r<129>;
	.reg .b64 	%rd<59>;

	ld.param.u32 	%r27, [_Z4stepiiPiS__param_0];
	ld.param.u32 	%r26, [_Z4stepiiPiS__param_1];
	ld.param.u64 	%rd6, [_Z4stepiiPiS__param_2];
	ld.param.u64 	%rd7, [_Z4stepiiPiS__param_3];
	cvta.to.global.u64 	%rd1, %rd7;
	cvta.to.global.u64 	%rd2, %rd6;
	mov.u32 	%r1, %ntid.x;
	mov.u32 	%r28, %ctaid.x;
	add.s32 	%r126, %r28, 1;
	add.s32 	%r3, %r27, -1;
	setp.ge.s32 	%p1, %r126, %r3;
	@%p1 bra 	$L__BB1_28;
	mov.u32 	%r4, %tid.x;
	add.s32 	%r5, %r4, 1;
	add.s32 	%r6, %r26, -1;
	add.s32 	%r7, %r5, %r1;
	max.s32 	%r29, %r7, %r6;
	not.b32 	%r30, %r4;
	add.s32 	%r31, %r29, %r30;
	sub.s32 	%r32, %r31, %r1;
	setp.ne.s32 	%p2, %r32, 0;
	selp.s32 	%r8, -1, 0, %p2;
	selp.u32 	%r33, -1, 0, %p2;
	add.s32 	%r34, %r32, %r8;
	div.u32 	%r9, %r34, %r1;
	add.s32 	%r35, %r9, %r33;
	and.b32  	%r10, %r35, 1;
	mov.u32 	%r11, %nctaid.x;
	cvt.u64.u32 	%rd11, %r4;
$L__BB1_2:
	setp.ge.s32 	%p3, %r5, %r6;
	@%p3 bra 	$L__BB1_27;
	setp.ne.s32 	%p4, %r10, 0;
	mul.lo.s32 	%r13, %r126, %r26;
	mul.lo.s32 	%r14, %r126, 10000;
	add.s32 	%r15, %r14, -10000;
	mov.u32 	%r127, %r5;
	@%p4 bra 	$L__BB1_11;
	add.s32 	%r36, %r14, 10000;
	add.s32 	%r37, %r15, %r4;
	mul.wide.s32 	%rd8, %r37, 4;
	add.s64 	%rd9, %rd2, %rd8;
	ld.global.u32 	%r38, [%rd9];
	setp.eq.s32 	%p5, %r38, 1;
	selp.u32 	%r39, 1, 0, %p5;
	cvt.s64.s32 	%rd10, %r15;
	add.s64 	%rd12, %rd10, %rd11;
	shl.b64 	%rd13, %rd12, 2;
	add.s64 	%rd14, %rd2, %rd13;
	ld.global.u32 	%r40, [%rd14+4];
	setp.eq.s32 	%p6, %r40, 1;
	selp.b32 	%r41, 2, 1, %p5;
	selp.b32 	%r42, %r41, %r39, %p6;
	ld.global.u32 	%r43, [%rd14+8];
	setp.eq.s32 	%p7, %r43, 1;
	selp.u32 	%r44, 1, 0, %p7;
	add.s32 	%r45, %r42, %r44;
	ld.global.u32 	%r46, [%rd9+40000];
	setp.eq.s32 	%p8, %r46, 1;
	selp.u32 	%r47, 1, 0, %p8;
	add.s32 	%r48, %r45, %r47;
	cvt.u64.u32 	%rd15, %r14;
	add.s64 	%rd16, %rd15, %rd11;
	shl.b64 	%rd17, %rd16, 2;
	add.s64 	%rd18, %rd2, %rd17;
	ld.global.u32 	%r49, [%rd18+8];
	setp.eq.s32 	%p9, %r49, 1;
	selp.u32 	%r50, 1, 0, %p9;
	add.s32 	%r51, %r48, %r50;
	ld.global.u32 	%r52, [%rd9+80000];
	setp.eq.s32 	%p10, %r52, 1;
	selp.u32 	%r53, 1, 0, %p10;
	add.s32 	%r54, %r51, %r53;
	cvt.s64.s32 	%rd19, %r36;
	add.s64 	%rd20, %rd19, %rd11;
	shl.b64 	%rd21, %rd20, 2;
	add.s64 	%rd22, %rd2, %rd21;
	ld.global.u32 	%r55, [%rd22+4];
	setp.eq.s32 	%p11, %r55, 1;
	selp.u32 	%r56, 1, 0, %p11;
	add.s32 	%r57, %r54, %r56;
	ld.global.u32 	%r58, [%rd22+8];
	setp.eq.s32 	%p12, %r58, 1;
	selp.u32 	%r59, 1, 0, %p12;
	add.s32 	%r16, %r57, %r59;
	cvt.s64.s32 	%rd23, %r13;
	add.s64 	%rd3, %rd11, %rd23;
	shl.b64 	%rd24, %rd3, 2;
	add.s64 	%rd25, %rd2, %rd24;
	ld.global.u32 	%r60, [%rd25+4];
	setp.eq.s32 	%p13, %r60, 1;
	@%p13 bra 	$L__BB1_8;
	setp.eq.s32 	%p14, %r16, 3;
	@%p14 bra 	$L__BB1_7;
	add.s64 	%rd27, %rd1, %rd24;
	mov.b32 	%r61, 0;
	st.global.u32 	[%rd27+4], %r61;
	mov.u32 	%r127, %r7;
	bra.uni 	$L__BB1_11;
$L__BB1_7:
	add.s64 	%rd29, %rd1, %rd24;
	mov.b32 	%r62, 1;
	st.global.u32 	[%rd29+4], %r62;
	mov.u32 	%r127, %r7;
	bra.uni 	$L__BB1_11;
$L__BB1_8:
	and.b32  	%r63, %r16, -2;
	setp.ne.s32 	%p15, %r63, 2;
	@%p15 bra 	$L__BB1_10;
	add.s64 	%rd33, %rd1, %rd24;
	mov.b32 	%r65, 1;
	st.global.u32 	[%rd33+4], %r65;
	mov.u32 	%r127, %r7;
	bra.uni 	$L__BB1_11;
$L__BB1_10:
	add.s64 	%rd31, %rd1, %rd24;
	mov.b32 	%r64, 0;
	st.global.u32 	[%rd31+4], %r64;
	mov.u32 	%r127, %r7;
$L__BB1_11:
	setp.eq.s32 	%p16, %r9, %r8;
	@%p16 bra 	$L__BB1_27;
$L__BB1_12:
	add.s32 	%r19, %r127, %r13;
	add.s32 	%r66, %r15, %r127;
	mul.wide.s32 	%rd34, %r66, 4;
	add.s64 	%rd4, %rd2, %rd34;
	ld.global.u32 	%r67, [%rd4+-4];
	setp.eq.s32 	%p17, %r67, 1;
	selp.u32 	%r68, 1, 0, %p17;
	ld.global.u32 	%r69, [%rd4];
	setp.eq.s32 	%p18, %r69, 1;
	selp.b32 	%r70, 2, 1, %p17;
	selp.b32 	%r71, %r70, %r68, %p18;
	ld.global.u32 	%r72, [%rd4+4];
	setp.eq.s32 	%p19, %r72, 1;
	selp.u32 	%r73, 1, 0, %p19;
	add.s32 	%r74, %r71, %r73;
	add.s32 	%r20, %r14, %r127;
	ld.global.u32 	%r75, [%rd4+39996];
	setp.eq.s32 	%p20, %r75, 1;
	selp.u32 	%r76, 1, 0, %p20;
	add.s32 	%r77, %r74, %r76;
	mul.wide.u32 	%rd35, %r20, 4;
	add.s64 	%rd36, %rd2, %rd35;
	ld.global.u32 	%r78, [%rd36+4];
	setp.eq.s32 	%p21, %r78, 1;
	selp.u32 	%r79, 1, 0, %p21;
	add.s32 	%r80, %r77, %r79;
	ld.global.u32 	%r81, [%rd4+79996];
	setp.eq.s32 	%p22, %r81, 1;
	selp.u32 	%r82, 1, 0, %p22;
	add.s32 	%r83, %r80, %r82;
	ld.global.u32 	%r84, [%rd4+80000];
	setp.eq.s32 	%p23, %r84, 1;
	selp.u32 	%r85, 1, 0, %p23;
	add.s32 	%r86, %r83, %r85;
	ld.global.u32 	%r87, [%rd4+80004];
	setp.eq.s32 	%p24, %r87, 1;
	selp.u32 	%r88, 1, 0, %p24;
	add.s32 	%r21, %r86, %r88;
	mul.wide.s32 	%rd37, %r19, 4;
	add.s64 	%rd5, %rd2, %rd37;
	ld.global.u32 	%r89, [%rd5];
	setp.ne.s32 	%p25, %r89, 1;
	@%p25 bra 	$L__BB1_16;
	and.b32  	%r92, %r21, -2;
	setp.ne.s32 	%p27, %r92, 2;
	@%p27 bra 	$L__BB1_15;
	mul.wide.s32 	%rd44, %r19, 4;
	add.s64 	%rd45, %rd1, %rd44;
	mov.b32 	%r94, 1;
	st.global.u32 	[%rd45], %r94;
	bra.uni 	$L__BB1_19;
$L__BB1_15:
	mul.wide.s32 	%rd42, %r19, 4;
	add.s64 	%rd43, %rd1, %rd42;
	mov.b32 	%r93, 0;
	st.global.u32 	[%rd43], %r93;
	bra.uni 	$L__BB1_19;
$L__BB1_16:
	setp.ne.s32 	%p26, %r21, 3;
	@%p26 bra 	$L__BB1_18;
	mul.wide.s32 	%rd40, %r19, 4;
	add.s64 	%rd41, %rd1, %rd40;
	mov.b32 	%r91, 1;
	st.global.u32 	[%rd41], %r91;
	bra.uni 	$L__BB1_19;
$L__BB1_18:
	mul.wide.s32 	%rd38, %r19, 4;
	add.s64 	%rd39, %rd1, %rd38;
	mov.b32 	%r90, 0;
	st.global.u32 	[%rd39], %r90;
$L__BB1_19:
	add.s32 	%r22, %r19, %r1;
	shl.b32 	%r95, %r1, 2;
	cvt.u64.u32 	%rd46, %r95;
	add.s64 	%rd47, %rd4, %rd46;
	ld.global.u32 	%r96, [%rd47+-4];
	setp.eq.s32 	%p28, %r96, 1;
	selp.u32 	%r97, 1, 0, %p28;
	ld.global.u32 	%r98, [%rd47];
	setp.eq.s32 	%p29, %r98, 1;
	selp.b32 	%r99, 2, 1, %p28;
	selp.b32 	%r100, %r99, %r97, %p29;
	ld.global.u32 	%r101, [%rd47+4];
	setp.eq.s32 	%p30, %r101, 1;
	selp.u32 	%r102, 1, 0, %p30;
	add.s32 	%r103, %r100, %r102;
	add.s32 	%r104, %r20, %r1;
	ld.global.u32 	%r105, [%rd47+39996];
	setp.eq.s32 	%p31, %r105, 1;
	selp.u32 	%r106, 1, 0, %p31;
	add.s32 	%r107, %r103, %r106;
	mul.wide.u32 	%rd48, %r104, 4;
	add.s64 	%rd49, %rd2, %rd48;
	ld.global.u32 	%r108, [%rd49+4];
	setp.eq.s32 	%p32, %r108, 1;
	selp.u32 	%r109, 1, 0, %p32;
	add.s32 	%r110, %r107, %r109;
	ld.global.u32 	%r111, [%rd47+79996];
	setp.eq.s32 	%p33, %r111, 1;
	selp.u32 	%r112, 1, 0, %p33;
	add.s32 	%r113, %r110, %r112;
	ld.global.u32 	%r114, [%rd47+80000];
	setp.eq.s32 	%p34, %r114, 1;
	selp.u32 	%r115, 1, 0, %p34;
	add.s32 	%r116, %r113, %r115;
	ld.global.u32 	%r117, [%rd47+80004];
	setp.eq.s32 	%p35, %r117, 1;
	selp.u32 	%r118, 1, 0, %p35;
	add.s32 	%r23, %r116, %r118;
	add.s64 	%rd50, %rd5, %rd46;
	ld.global.u32 	%r119, [%rd50];
	setp.eq.s32 	%p36, %r119, 1;
	@%p36 bra 	$L__BB1_23;
	setp.eq.s32 	%p37, %r23, 3;
	@%p37 bra 	$L__BB1_22;
	mul.wide.s32 	%rd51, %r22, 4;
	add.s64 	%rd52, %rd1, %rd51;
	mov.b32 	%r120, 0;
	st.global.u32 	[%rd52], %r120;
	bra.uni 	$L__BB1_26;
$L__BB1_22:
	mul.wide.s32 	%rd53, %r22, 4;
	add.s64 	%rd54, %rd1, %rd53;
	mov.b32 	%r121, 1;
	st.global.u32 	[%rd54], %r121;
	bra.uni 	$L__BB1_26;
$L__BB1_23:
	and.b32  	%r122, %r23, -2;
	setp.ne.s32 	%p38, %r122, 2;
	@%p38 bra 	$L__BB1_25;
	mul.wide.s32 	%rd57, %r22, 4;
	add.s64 	%rd58, %rd1, %rd57;
	mov.b32 	%r124, 1;
	st.global.u32 	[%rd58], %r124;
	bra.uni 	$L__BB1_26;
$L__BB1_25:
	mul.wide.s32 	%rd55, %r22, 4;
	add.s64 	%rd56, %rd1, %rd55;
	mov.b32 	%r123, 0;
	st.global.u32 	[%rd56], %r123;
$L__BB1_26:
	shl.b32 	%r125, %r1, 1;
	add.s32 	%r127, %r127, %r125;
	setp.lt.s32 	%p39, %r127, %r6;
	@%p39 bra 	$L__BB1_12;
$L__BB1_27:
	add.s32 	%r126, %r126, %r11;
	setp.lt.s32 	%p40, %r126, %r3;
	@%p40 bra 	$L__BB1_2;
$L__BB1_28:
	ret;

}


// ===== COMPILED SASS (sm_100) =====

	.target	sm_100

	.elftype	@"ET_EXEC"


//--------------------- .note.nv.tkinfo           --------------------------
	.section	.note.nv.tkinfo,"",@"SHT_NOTE"
	.sectionflags	@"SHF_NOTE_NV_TKINFO"
	.tkinfo
        /*0018*/ 	.word	0x00000002
        /*0030*/ 	.string	""
        /*0030*/ 	.string	"ptxas"
        /*0030*/ 	.string	"Cuda compilation tools, release 13.0, V13.0.88"
        /*0030*/ 	.string	"Build cuda_13.0.r13.0/compiler.36424714_0"
        /*0030*/ 	.string	"-arch sm_100 -m 64 "



//--------------------- .note.nv.cuinfo           --------------------------
	.section	.note.nv.cuinfo,"",@"SHT_NOTE"
	.sectionflags	@"SHF_NOTE_NV_CUINFO"
        /*0018*/ 	.short	0x0002
        /*001a*/ 	.short	0x0064
        /*001c*/ 	.short	0x0082
	.zero		2


//--------------------- .nv.info                  --------------------------
	.section	.nv.info,"",@"SHT_CUDA_INFO"
	.align	4


	//----- nvinfo : EIATTR_REGCOUNT
	.align		4
        /*0000*/ 	.byte	0x04, 0x2f
        /*0002*/ 	.short	(.L_1 - .L_0)
	.align		4
.L_0:
        /*0004*/ 	.word	index@(_Z9swapGridsiiPiS_)
        /*0008*/ 	.word	0x0000001e


	//----- nvinfo : EIATTR_FRAME_SIZE
	.align		4
.L_1:
        /*000c*/ 	.byte	0x04, 0x11
        /*000e*/ 	.short	(.L_3 - .L_2)
	.align		4
.L_2:
        /*0010*/ 	.word	index@(_Z9swapGridsiiPiS_)
        /*0014*/ 	.word	0x00000000


	//----- nvinfo : EIATTR_REGCOUNT
	.align		4
.L_3:
        /*0018*/ 	.byte	0x04, 0x2f
        /*001a*/ 	.short	(.L_5 - .L_4)
	.align		4
.L_4:
        /*001c*/ 	.word	index@(_Z4stepiiPiS_)
        /*0020*/ 	.word	0x00000020


	//----- nvinfo : EIATTR_FRAME_SIZE
	.align		4
.L_5:
        /*0024*/ 	.byte	0x04, 0x11
        /*0026*/ 	.short	(.L_7 - .L_6)
	.align		4
.L_6:
        /*0028*/ 	.word	index@(_Z4stepiiPiS_)
        /*002c*/ 	.word	0x00000000


	//----- nvinfo : EIATTR_MIN_STACK_SIZE
	.align		4
.L_7:
        /*0030*/ 	.byte	0x04, 0x12
        /*0032*/ 	.short	(.L_9 - .L_8)
	.align		4
.L_8:
        /*0034*/ 	.word	index@(_Z4stepiiPiS_)
        /*0038*/ 	.word	0x00000000


	//----- nvinfo : EIATTR_MIN_STACK_SIZE
	.align		4
.L_9:
        /*003c*/ 	.byte	0x04, 0x12
        /*003e*/ 	.short	(.L_11 - .L_10)
	.align		4
.L_10:
        /*0040*/ 	.word	index@(_Z9swapGridsiiPiS_)
        /*0044*/ 	.word	0x00000000
.L_11:


//--------------------- .nv.compat                --------------------------
	.section	.nv.compat,"",@"SHT_CUDA_COMPAT_INFO"
	.align	4
        /*0000*/ 	.byte	0x02, 0x09, 0x00, 0x00, 0x02, 0x02, 0x01, 0x00, 0x02, 0x05, 0x05, 0x00, 0x03, 0x07, 0x01, 0x01
        /*0010*/ 	.byte	0x02, 0x03, 0x00, 0x00, 0x02, 0x06, 0x01, 0x00, 0x04, 0x0b, 0x08, 0x00, 0x09, 0x00, 0x00, 0x00
        /*0020*/ 	.byte	0x00, 0x00, 0x00, 0x00


//--------------------- .nv.info._Z4stepiiPiS_    --------------------------
	.section	.nv.info._Z4stepiiPiS_,"",@"SHT_CUDA_INFO"
	.sectionflags	@""
	.align	4


	//----- nvinfo : EIATTR_CUDA_API_VERSION
	.align		4
        /*0000*/ 	.byte	0x04, 0x37
        /*0002*/ 	.short	(.L_13 - .L_12)
.L_12:
        /*0004*/ 	.word	0x00000082


	//----- nvinfo : EIATTR_KPARAM_INFO
	.align		4
.L_13:
        /*0008*/ 	.byte	0x04, 0x17
        /*000a*/ 	.short	(.L_15 - .L_14)
.L_14:
        /*000c*/ 	.word	0x00000000
        /*0010*/ 	.short	0x0003
        /*0012*/ 	.short	0x0010
        /*0014*/ 	.byte	0x00, 0xf5, 0x21, 0x00


	//----- nvinfo : EIATTR_KPARAM_INFO
	.align		4
.L_15:
        /*0018*/ 	.byte	0x04, 0x17
        /*001a*/ 	.short	(.L_17 - .L_16)
.L_16:
        /*001c*/ 	.word	0x00000000
        /*0020*/ 	.short	0x0002
        /*0022*/ 	.short	0x0008
        /*0024*/ 	.byte	0x00, 0xf5, 0x21, 0x00


	//----- nvinfo : EIATTR_KPARAM_INFO
	.align		4
.L_17:
        /*0028*/ 	.byte	0x04, 0x17
        /*002a*/ 	.short	(.L_19 - .L_18)
.L_18:
        /*002c*/ 	.word	0x00000000
        /*0030*/ 	.short	0x0001
        /*0032*/ 	.short	0x0004
        /*0034*/ 	.byte	0x00, 0xf0, 0x11, 0x00


	//----- nvinfo : EIATTR_KPARAM_INFO
	.align		4
.L_19:
        /*0038*/ 	.byte	0x04, 0x17
        /*003a*/ 	.short	(.L_21 - .L_20)
.L_20:
        /*003c*/ 	.word	0x00000000
        /*0040*/ 	.short	0x0000
        /*0042*/ 	.short	0x0000
        /*0044*/ 	.byte	0x00, 0xf0, 0x11, 0x00


	//----- nvinfo : EIATTR_SPARSE_MMA_MASK
	.align		4
.L_21:
        /*0048*/ 	.byte	0x03, 0x50
        /*004a*/ 	.short	0x0000


	//----- nvinfo : EIATTR_MAXREG_COUNT
	.align		4
        /*004c*/ 	.byte	0x03, 0x1b
        /*004e*/ 	.short	0x00ff


	//----- nvinfo : EIATTR_MERCURY_ISA_VERSION
	.align		4
        /*0050*/ 	.byte	0x03, 0x5f
        /*0052*/ 	.short	0x0101


	//----- nvinfo : EIATTR_VRC_CTA_INIT_COUNT
	.align		4
        /*0054*/ 	.byte	0x02, 0x4a
	.zero		1
	.zero		1


	//----- nvinfo : EIATTR_EXIT_INSTR_OFFSETS
	.align		4
        /*0058*/ 	.byte	0x04, 0x1c
        /*005a*/ 	.short	(.L_23 - .L_22)


	//   ....[0]....
.L_22:
        /*005c*/ 	.word	0x00000070


	//   ....[1]....
        /*0060*/ 	.word	0x00000ff0


	//----- nvinfo : EIATTR_CRS_STACK_SIZE
	.align		4
.L_23:
        /*0064*/ 	.byte	0x04, 0x1e
        /*0066*/ 	.short	(.L_25 - .L_24)
.L_24:
        /*0068*/ 	.word	0x00000000


	//----- nvinfo : EIATTR_CBANK_PARAM_SIZE
	.align		4
.L_25:
        /*006c*/ 	.byte	0x03, 0x19
        /*006e*/ 	.short	0x0018


	//----- nvinfo : EIATTR_PARAM_CBANK
	.align		4
        /*0070*/ 	.byte	0x04, 0x0a
        /*0072*/ 	.short	(.L_27 - .L_26)
	.align		4
.L_26:
        /*0074*/ 	.word	index@(.nv.constant0._Z4stepiiPiS_)
        /*0078*/ 	.short	0x0380
        /*007a*/ 	.short	0x0018


	//----- nvinfo : EIATTR_SW_WAR
	.align		4
.L_27:
        /*007c*/ 	.byte	0x04, 0x36
        /*007e*/ 	.short	(.L_29 - .L_28)
.L_28:
        /*0080*/ 	.word	0x00000008
.L_29:


//--------------------- .nv.info._Z9swapGridsiiPiS_ --------------------------
	.section	.nv.info._Z9swapGridsiiPiS_,"",@"SHT_CUDA_INFO"
	.sectionflags	@""
	.align	4


	//----- nvinfo : EIATTR_CUDA_API_VERSION
	.align		4
        /*0000*/ 	.byte	0x04, 0x37
        /*0002*/ 	.short	(.L_31 - .L_30)
.L_30:
        /*0004*/ 	.word	0x00000082


	//----- nvinfo : EIATTR_KPARAM_INFO
	.align		4
.L_31:
        /*0008*/ 	.byte	0x04, 0x17
        /*000a*/ 	.short	(.L_33 - .L_32)
.L_32:
        /*000c*/ 	.word	0x00000000
        /*0010*/ 	.short	0x0003
        /*0012*/ 	.short	0x0010
        /*0014*/ 	.byte	0x00, 0xf5, 0x21, 0x00


	//----- nvinfo : EIATTR_KPARAM_INFO
	.align		4
.L_33:
        /*0018*/ 	.byte	0x04, 0x17
        /*001a*/ 	.short	(.L_35 - .L_34)
.L_34:
        /*001c*/ 	.word	0x00000000
        /*0020*/ 	.short	0x0002
        /*0022*/ 	.short	0x0008
        /*0024*/ 	.byte	0x00, 0xf5, 0x21, 0x00


	//----- nvinfo : EIATTR_KPARAM_INFO
	.align		4
.L_35:
        /*0028*/ 	.byte	0x04, 0x17
        /*002a*/ 	.short	(.L_37 - .L_36)
.L_36:
        /*002c*/ 	.word	0x00000000
        /*0030*/ 	.short	0x0001
        /*0032*/ 	.short	0x0004
        /*0034*/ 	.byte	0x00, 0xf0, 0x11, 0x00


	//----- nvinfo : EIATTR_KPARAM_INFO
	.align		4
.L_37:
        /*0038*/ 	.byte	0x04, 0x17
        /*003a*/ 	.short	(.L_39 - .L_38)
.L_38:
        /*003c*/ 	.word	0x00000000
        /*0040*/ 	.short	0x0000
        /*0042*/ 	.short	0x0000
        /*0044*/ 	.byte	0x00, 0xf0, 0x11, 0x00


	//----- nvinfo : EIATTR_SPARSE_MMA_MASK
	.align		4
.L_39:
        /*0048*/ 	.byte	0x03, 0x50
        /*004a*/ 	.short	0x0000


	//----- nvinfo : EIATTR_MAXREG_COUNT
	.align		4
        /*004c*/ 	.byte	0x03, 0x1b
        /*004e*/ 	.short	0x00ff


	//----- nvinfo : EIATTR_MERCURY_ISA_VERSION
	.align		4
        /*0050*/ 	.byte	0x03, 0x5f
        /*0052*/ 	.short	0x0101


	//----- nvinfo : EIATTR_VRC_CTA_INIT_COUNT
	.align		4
        /*0054*/ 	.byte	0x02, 0x4a
	.zero		1
	.zero		1


	//----- nvinfo : EIATTR_EXIT_INSTR_OFFSETS
	.align		4
        /*0058*/ 	.byte	0x04, 0x1c
        /*005a*/ 	.short	(.L_41 - .L_40)


	//   ....[0]....
.L_40:
        /*005c*/ 	.word	0x000000a0


	//   ....[1]....
        /*0060*/ 	.word	0x000003a0


	//   ....[2]....
        /*0064*/ 	.word	0x00000520


	//----- nvinfo : EIATTR_CRS_STACK_SIZE
	.align		4
.L_41:
        /*0068*/ 	.byte	0x04, 0x1e
        /*006a*/ 	.short	(.L_43 - .L_42)
.L_42:
        /*006c*/ 	.word	0x00000000


	//----- nvinfo : EIATTR_CBANK_PARAM_SIZE
	.align		4
.L_43:
        /*0070*/ 	.byte	0x03, 0x19
        /*0072*/ 	.short	0x0018


	//----- nvinfo : EIATTR_PARAM_CBANK
	.align		4
        /*0074*/ 	.byte	0x04, 0x0a
        /*0076*/ 	.short	(.L_45 - .L_44)
	.align		4
.L_44:
        /*0078*/ 	.word	index@(.nv.constant0._Z9swapGridsiiPiS_)
        /*007c*/ 	.short	0x0380
        /*007e*/ 	.short	0x0018


	//----- nvinfo : EIATTR_SW_WAR
	.align		4
.L_45:
        /*0080*/ 	.byte	0x04, 0x36
        /*0082*/ 	.short	(.L_47 - .L_46)
.L_46:
        /*0084*/ 	.word	0x00000008
.L_47:


//--------------------- .nv.callgraph             --------------------------
	.section	.nv.callgraph,"",@"SHT_CUDA_CALLGRAPH"
	.align	4
	.sectionentsize	8
	.align		4
        /*0000*/ 	.word	0x00000000
	.align		4
        /*0004*/ 	.word	0xffffffff
	.align		4
        /*0008*/ 	.word	0x00000000
	.align		4
        /*000c*/ 	.word	0xfffffffe
	.align		4
        /*0010*/ 	.word	0x00000000
	.align		4
        /*0014*/ 	.word	0xfffffffd
	.align		4
        /*0018*/ 	.word	0x00000000
	.align		4
        /*001c*/ 	.word	0xfffffffc


//--------------------- .text._Z4stepiiPiS_       --------------------------
	.section	.text._Z4stepiiPiS_,"ax",@progbits
	.align	128
        .global         _Z4stepiiPiS_
        .type           _Z4stepiiPiS_,@function
        .size           _Z4stepiiPiS_,(.L_x_19 - _Z4stepiiPiS_)
        .other          _Z4stepiiPiS_,@"STO_CUDA_ENTRY STV_DEFAULT"
_Z4stepiiPiS_:
.text._Z4stepiiPiS_:
[----:B------:R-:W-:Y:S08]  /*0000*/  LDC R1, c[0x0][0x37c] ;  /* 0x0000df00ff017b82 */ /* 0x000ff00000000800 */
[----:B------:R-:W0:Y:S08]  /*0010*/  S2UR UR4, SR_CTAID.X ;  /* 0x00000000000479c3 */ /* 0x000e300000002500 */
[----:B------:R-:W1:Y:S08]  /*0020*/  LDC R2, c[0x0][0x380] ;  /* 0x0000e000ff027b82 */ /* 0x000e700000000800 */
[----:B------:R-:W2:Y:S01]  /*0030*/  LDC R0, c[0x0][0x360] ;  /* 0x0000d800ff007b82 */ /* 0x000ea20000000800 */
[----:B0-----:R-:W-:Y:S01]  /*0040*/  UIADD3 UR4, UPT, UPT, UR4, 0x1, URZ ;  /* 0x0000000104047890 */ /* 0x001fe2000fffe0ff */
[----:B-1----:R-:W-:-:S05]  /*0050*/  VIADD R2, R2, 0xffffffff ;  /* 0xffffffff02027836 */ /* 0x002fca0000000000 */
[----:B------:R-:W-:-:S13]  /*0060*/  ISETP.LE.AND P0, PT, R2, UR4, PT ;  /* 0x0000000402007c0c */ /* 0x000fda000bf03270 */
[----:B--2---:R-:W-:Y:S05]  /*0070*/  @P0 EXIT ;  /* 0x000000000000094d */ /* 0x004fea0003800000 */
[----:B------:R-:W0:Y:S01]  /*0080*/  I2F.U32.RP R10, R0 ;  /* 0x00000000000a7306 */ /* 0x000e220000209000 */
[----:B------:R-:W1:Y:S01]  /*0090*/  S2R R3, SR_TID.X ;  /* 0x0000000000037919 */ /* 0x000e620000002100 */
[----:B------:R-:W2:Y:S01]  /*00a0*/  LDCU UR5, c[0x0][0x384] ;  /* 0x00007080ff0577ac */ /* 0x000ea20008000800 */
[----:B------:R-:W-:Y:S01]  /*00b0*/  ISETP.NE.U32.AND P3, PT, R0, RZ, PT ;  /* 0x000000ff0000720c */ /* 0x000fe20003f65070 */
[----:B------:R-:W3:Y:S04]  /*00c0*/  LDCU.64 UR6, c[0x0][0x358] ;  /* 0x00006b00ff0677ac */ /* 0x000ee80008000a00 */
[----:B0-----:R-:W0:Y:S01]  /*00d0*/  MUFU.RCP R10, R10 ;  /* 0x0000000a000a7308 */ /* 0x001e220000001000 */
[----:B--2---:R-:W-:Y:S01]  /*00e0*/  UIADD3 UR5, UPT, UPT, UR5, -0x1, URZ ;  /* 0xffffffff05057890 */ /* 0x004fe2000fffe0ff */
[----:B0-----:R-:W-:Y:S01]  /*00f0*/  VIADD R8, R10, 0xffffffe ;  /* 0x0ffffffe0a087836 */ /* 0x001fe20000000000 */
[----:B-1----:R-:W-:Y:S01]  /*0100*/  LOP3.LUT R6, RZ, R3, RZ, 0x33, !PT ;  /* 0x00000003ff067212 */ /* 0x002fe200078e33ff */
[----:B------:R-:W-:-:S04]  /*0110*/  VIADD R5, R3, 0x1 ;  /* 0x0000000103057836 */ /* 0x000fc80000000000 */
[----:B------:R0:W1:Y:S01]  /*0120*/  F2I.FTZ.U32.TRUNC.NTZ R9, R8 ;  /* 0x0000000800097305 */ /* 0x000062000021f000 */
[----:B------:R-:W-:-:S05]  /*0130*/  IMAD.IADD R4, R5, 0x1, R0 ;  /* 0x0000000105047824 */ /* 0x000fca00078e0200 */
[----:B------:R-:W-:Y:S01]  /*0140*/  VIMNMX R7, PT, PT, R4, UR5, !PT ;  /* 0x0000000504077c48 */ /* 0x000fe2000ffe0100 */
[----:B0-----:R-:W-:-:S03]  /*0150*/  IMAD.MOV.U32 R8, RZ, RZ, RZ ;  /* 0x000000ffff087224 */ /* 0x001fc600078e00ff */
[----:B------:R-:W-:Y:S01]  /*0160*/  IADD3 R7, PT, PT, -R0, R7, R6 ;  /* 0x0000000700077210 */ /* 0x000fe20007ffe106 */
[----:B-1----:R-:W-:-:S03]  /*0170*/  IMAD.MOV R11, RZ, RZ, -R9 ;  /* 0x000000ffff0b7224 */ /* 0x002fc600078e0a09 */
[----:B------:R-:W-:Y:S01]  /*0180*/  ISETP.NE.AND P0, PT, R7, RZ, PT ;  /* 0x000000ff0700720c */ /* 0x000fe20003f05270 */
[----:B------:R-:W-:-:S03]  /*0190*/  IMAD R11, R11, R0, RZ ;  /* 0x000000000b0b7224 */ /* 0x000fc600078e02ff */
[----:B------:R-:W-:Y:S01]  /*01a0*/  SEL R6, RZ, 0xffffffff, !P0 ;  /* 0xffffffffff067807 */ /* 0x000fe20004000000 */
[----:B------:R-:W-:-:S04]  /*01b0*/  IMAD.HI.U32 R8, R9, R11, R8 ;  /* 0x0000000b09087227 */ /* 0x000fc800078e0008 */
[----:B------:R-:W-:-:S04]  /*01c0*/  IMAD.IADD R9, R7, 0x1, R6 ;  /* 0x0000000107097824 */ /* 0x000fc800078e0206 */
[----:B------:R-:W-:-:S04]  /*01d0*/  IMAD.HI.U32 R7, R8, R9, RZ ;  /* 0x0000000908077227 */ /* 0x000fc800078e00ff */
[----:B------:R-:W-:-:S04]  /*01e0*/  IMAD.MOV R8, RZ, RZ, -R7 ;  /* 0x000000ffff087224 */ /* 0x000fc800078e0a07 */
[----:B------:R-:W-:Y:S02]  /*01f0*/  IMAD R9, R0, R8, R9 ;  /* 0x0000000800097224 */ /* 0x000fe400078e0209 */
[----:B------:R-:W0:Y:S03]  /*0200*/  LDC R8, c[0x0][0x370] ;  /* 0x0000dc00ff087b82 */ /* 0x000e260000000800 */
[----:B------:R-:W-:-:S13]  /*0210*/  ISETP.GE.U32.AND P1, PT, R9, R0, PT ;  /* 0x000000000900720c */ /* 0x000fda0003f26070 */
[----:B------:R-:W-:Y:S02]  /*0220*/  @P1 IMAD.IADD R9, R9, 0x1, -R0 ;  /* 0x0000000109091824 */ /* 0x000fe400078e0a00 */
[----:B------:R-:W-:-:S03]  /*0230*/  @P1 VIADD R7, R7, 0x1 ;  /* 0x0000000107071836 */ /* 0x000fc60000000000 */
[----:B------:R-:W-:-:S13]  /*0240*/  ISETP.GE.U32.AND P2, PT, R9, R0, PT ;  /* 0x000000000900720c */ /* 0x000fda0003f46070 */
[----:B------:R-:W-:Y:S01]  /*0250*/  @P2 VIADD R7, R7, 0x1 ;  /* 0x0000000107072836 */ /* 0x000fe20000000000 */
[----:B------:R-:W-:-:S04]  /*0260*/  @!P3 LOP3.LUT R7, RZ, R0, RZ, 0x33, !PT ;  /* 0x00000000ff07b212 */ /* 0x000fc800078e33ff */
[----:B------:R-:W-:Y:S01]  /*0270*/  IADD3 R9, PT, PT, R7, -0x1, RZ ;  /* 0xffffffff07097810 */ /* 0x000fe20007ffe0ff */
[----:B------:R-:W-:-:S05]  /*0280*/  @!P0 IMAD.MOV R9, RZ, RZ, R7 ;  /* 0x000000ffff098224 */ /* 0x000fca00078e0207 */
[----:B------:R-:W-:Y:S01]  /*0290*/  LOP3.LUT P0, RZ, R9, 0x1, RZ, 0xc0, !PT ;  /* 0x0000000109ff7812 */ /* 0x000fe2000780c0ff */
[----:B---3--:R-:W-:-:S12]  /*02a0*/  IMAD.U32 R9, RZ, RZ, UR4 ;  /* 0x00000004ff097e24 */ /* 0x008fd8000f8e00ff */
.L_x_12:
[----:B------:R-:W-:Y:S01]  /*02b0*/  ISETP.GE.AND P1, PT, R5, UR5, PT ;  /* 0x0000000505007c0c */ /* 0x000fe2000bf26270 */
[----:B------:R-:W1:Y:S01]  /*02c0*/  LDCU.64 UR10, c[0x0][0x390] ;  /* 0x00007200ff0a77ac */ /* 0x000e620008000a00 */
[----:B------:R-:W-:Y:S11]  /*02d0*/  BSSY.RECONVERGENT B0, `(.L_x_0) ;  /* 0x00000ce000007945 */ /* 0x000ff60003800200 */
[----:B--23--:R-:W-:Y:S05]  /*02e0*/  @P1 BRA `(.L_x_1) ;  /* 0x0000000c00301947 */ /* 0x00cfea0003800000 */
[----:B------:R-:W2:Y:S01]  /*02f0*/  LDCU UR4, c[0x0][0x384] ;  /* 0x00007080ff0477ac */ /* 0x000ea20008000800 */
[C---:B------:R-:W-:Y:S01]  /*0300*/  IMAD R22, R9.reuse, 0x2710, RZ ;  /* 0x0000271009167824 */ /* 0x040fe200078e02ff */
[----:B------:R-:W-:Y:S01]  /*0310*/  BSSY.RECONVERGENT B1, `(.L_x_2) ;  /* 0x0000050000017945 */ /* 0x000fe20003800200 */
[----:B------:R-:W-:Y:S02]  /*0320*/  IMAD.MOV.U32 R23, RZ, RZ, R5 ;  /* 0x000000ffff177224 */ /* 0x000fe400078e0005 */
[----:B------:R-:W-:Y:S02]  /*0330*/  VIADD R26, R22, 0xffffd8f0 ;  /* 0xffffd8f0161a7836 */ /* 0x000fe40000000000 */
[----:B--2---:R-:W-:Y:S01]  /*0340*/  IMAD R24, R9, UR4, RZ ;  /* 0x0000000409187c24 */ /* 0x004fe2000f8e02ff */
[----:B------:R-:W-:Y:S06]  /*0350*/  @P0 BRA `(.L_x_3) ;  /* 0x00000004002c0947 */ /* 0x000fec0003800000 */
[----:B------:R-:W2:Y:S01]  /*0360*/  LDCU.64 UR8, c[0x0][0x388] ;  /* 0x00007100ff0877ac */ /* 0x000ea20008000a00 */
[----:B------:R-:W3:Y:S01]  /*0370*/  LDC.64 R10, c[0x0][0x388] ;  /* 0x0000e200ff0a7b82 */ /* 0x000ee20000000a00 */
[C---:B------:R-:W-:Y:S01]  /*0380*/  IADD3 R12, P1, PT, R26.reuse, R3, RZ ;  /* 0x000000031a0c7210 */ /* 0x040fe20007f3e0ff */
[----:B------:R-:W-:-:S03]  /*0390*/  IMAD.IADD R13, R26, 0x1, R3 ;  /* 0x000000011a0d7824 */ /* 0x000fc600078e0203 */
[----:B------:R-:W-:Y:S02]  /*03a0*/  LEA.HI.X.SX32 R15, R26, RZ, 0x1, P1 ;  /* 0x000000ff1a0f7211 */ /* 0x000fe400008f0eff */
[----:B--2---:R-:W-:-:S04]  /*03b0*/  LEA R14, P1, R12, UR8, 0x2 ;  /* 0x000000080c0e7c11 */ /* 0x004fc8000f8210ff */
[----:B------:R-:W-:Y:S02]  /*03c0*/  LEA.HI.X R15, R12, UR9, R15, 0x2, P1 ;  /* 0x000000090c0f7c11 */ /* 0x000fe400088f140f */
[----:B------:R-:W-:Y:S01]  /*03d0*/  IADD3 R12, P1, PT, R22, R3, RZ ;  /* 0x00000003160c7210 */ /* 0x000fe20007f3e0ff */
[----:B---3--:R-:W-:Y:S02]  /*03e0*/  IMAD.WIDE R10, R13, 0x4, R10 ;  /* 0x000000040d0a7825 */ /* 0x008fe400078e020a */
[----:B------:R-:W2:Y:S02]  /*03f0*/  LDG.E R25, desc[UR6][R14.64+0x4] ;  /* 0x000004060e197981 */ /* 0x000ea4000c1e1900 */
[----:B------:R-:W-:Y:S01]  /*0400*/  IMAD.X R13, RZ, RZ, RZ, P1 ;  /* 0x000000ffff0d7224 */ /* 0x000fe200008e06ff */
[C---:B------:R-:W-:Y:S01]  /*0410*/  LEA R16, P1, R12.reuse, UR8, 0x2 ;  /* 0x000000080c107c11 */ /* 0x040fe2000f8210ff */
[----:B------:R-:W3:Y:S03]  /*0420*/  LDG.E R18, desc[UR6][R10.64] ;  /* 0x000000060a127981 */ /* 0x000ee6000c1e1900 */
[----:B------:R-:W-:Y:S01]  /*0430*/  LEA.HI.X R17, R12, UR9, R13, 0x2, P1 ;  /* 0x000000090c117c11 */ /* 0x000fe200088f140d */
[----:B------:R4:W5:Y:S01]  /*0440*/  LDG.E R20, desc[UR6][R14.64+0x8] ;  /* 0x000008060e147981 */ /* 0x000962000c1e1900 */
[----:B------:R-:W-:-:S03]  /*0450*/  VIADD R12, R22, 0x2710 ;  /* 0x00002710160c7836 */ /* 0x000fc60000000000 */
[----:B------:R-:W5:Y:S02]  /*0460*/  LDG.E R21, desc[UR6][R10.64+0x9c40] ;  /* 0x009c40060a157981 */ /* 0x000f64000c1e1900 */
[C---:B------:R-:W-:Y:S02]  /*0470*/  IADD3 R13, P1, PT, R12.reuse, R3, RZ ;  /* 0x000000030c0d7210 */ /* 0x040fe40007f3e0ff */
[----:B------:R0:W5:Y:S02]  /*0480*/  LDG.E R16, desc[UR6][R16.64+0x8] ;  /* 0x0000080610107981 */ /* 0x000164000c1e1900 */
[----:B------:R-:W-:Y:S02]  /*0490*/  LEA.HI.X.SX32 R19, R12, RZ, 0x1, P1 ;  /* 0x000000ff0c137211 */ /* 0x000fe400008f0eff */
[C---:B------:R-:W-:Y:S01]  /*04a0*/  LEA R12, P1, R13.reuse, UR8, 0x2 ;  /* 0x000000080d0c7c11 */ /* 0x040fe2000f8210ff */
[----:B------:R1:W5:Y:S03]  /*04b0*/  LDG.E R28, desc[UR6][R10.64+0x13880] ;  /* 0x013880060a1c7981 */ /* 0x000366000c1e1900 */
[----:B------:R-:W-:-:S02]  /*04c0*/  LEA.HI.X R13, R13, UR9, R19, 0x2, P1 ;  /* 0x000000090d0d7c11 */ /* 0x000fc400088f1413 */
[----:B------:R-:W-:-:S03]  /*04d0*/  IADD3 R19, P1, PT, R24, R3, RZ ;  /* 0x0000000318137210 */ /* 0x000fc60007f3e0ff */
[----:B------:R-:W5:Y:S01]  /*04e0*/  LDG.E R27, desc[UR6][R12.64+0x4] ;  /* 0x000004060c1b7981 */ /* 0x000f62000c1e1900 */
[----:B----4-:R-:W-:Y:S01]  /*04f0*/  LEA.HI.X.SX32 R14, R24, RZ, 0x1, P1 ;  /* 0x000000ff180e7211 */ /* 0x010fe200008f0eff */
[C---:B------:R-:W-:Y:S02]  /*0500*/  IMAD.SHL.U32 R23, R19.reuse, 0x4, RZ ;  /* 0x0000000413177824 */ /* 0x040fe400078e00ff */
[----:B------:R4:W4:Y:S01]  /*0510*/  LDG.E R29, desc[UR6][R12.64+0x8] ;  /* 0x000008060c1d7981 */ /* 0x000922000c1e1900 */
[----:B------:R-:W-:Y:S02]  /*0520*/  SHF.L.U64.HI R19, R19, 0x2, R14 ;  /* 0x0000000213137819 */ /* 0x000fe4000001020e */
[----:B------:R-:W-:-:S04]  /*0530*/  IADD3 R14, P1, PT, R23, UR8, RZ ;  /* 0x00000008170e7c10 */ /* 0x000fc8000ff3e0ff */
[----:B------:R-:W-:-:S05]  /*0540*/  IADD3.X R15, PT, PT, R19, UR9, RZ, P1, !PT ;  /* 0x00000009130f7c10 */ /* 0x000fca0008ffe4ff */
[----:B------:R-:W4:Y:S01]  /*0550*/  LDG.E R14, desc[UR6][R14.64+0x4] ;  /* 0x000004060e0e7981 */ /* 0x000f22000c1e1900 */
[----:B0-----:R-:W-:Y:S01]  /*0560*/  IMAD.MOV.U32 R17, RZ, RZ, 0x1 ;  /* 0x00000001ff117424 */ /* 0x001fe200078e00ff */
[----:B--2---:R-:W-:Y:S02]  /*0570*/  ISETP.NE.AND P3, PT, R25, 0x1, PT ;  /* 0x000000011900780c */ /* 0x004fe40003f65270 */
[----:B---3--:R-:W-:Y:S02]  /*0580*/  ISETP.NE.AND P2, PT, R18, 0x1, PT ;  /* 0x000000011200780c */ /* 0x008fe40003f45270 */
[----:B-----5:R-:W-:Y:S02]  /*0590*/  ISETP.NE.AND P4, PT, R20, 0x1, PT ;  /* 0x000000011400780c */ /* 0x020fe40003f85270 */
[----:B-1----:R-:W-:Y:S02]  /*05a0*/  SEL R10, RZ, 0x1, P2 ;  /* 0x00000001ff0a7807 */ /* 0x002fe40001000000 */
[----:B------:R-:W-:-:S05]  /*05b0*/  ISETP.NE.AND P1, PT, R21, 0x1, PT ;  /* 0x000000011500780c */ /* 0x000fca0003f25270 */
[----:B------:R-:W-:Y:S02]  /*05c0*/  @!P3 SEL R10, R17, 0x2, P2 ;  /* 0x00000002110ab807 */ /* 0x000fe40001000000 */
[----:B------:R-:W-:Y:S02]  /*05d0*/  SEL R11, RZ, 0x1, P4 ;  /* 0x00000001ff0b7807 */ /* 0x000fe40002000000 */
[----:B------:R-:W-:Y:S02]  /*05e0*/  ISETP.NE.AND P2, PT, R16, 0x1, PT ;  /* 0x000000011000780c */ /* 0x000fe40003f45270 */
[----:B------:R-:W-:-:S05]  /*05f0*/  IADD3 R10, PT, PT, R10, R11, RZ ;  /* 0x0000000b0a0a7210 */ /* 0x000fca0007ffe0ff */
[----:B------:R-:W-:Y:S02]  /*0600*/  VIADD R11, R10, 0x1 ;  /* 0x000000010a0b7836 */ /* 0x000fe40000000000 */
[----:B------:R-:W-:Y:S01]  /*0610*/  @P1 IMAD.MOV R11, RZ, RZ, R10 ;  /* 0x000000ffff0b1224 */ /* 0x000fe200078e020a */
[----:B------:R-:W-:-:S03]  /*0620*/  ISETP.NE.AND P1, PT, R28, 0x1, PT ;  /* 0x000000011c00780c */ /* 0x000fc60003f25270 */
[----:B------:R-:W-:Y:S02]  /*0630*/  VIADD R10, R11, 0x1 ;  /* 0x000000010b0a7836 */ /* 0x000fe40000000000 */
[----:B------:R-:W-:Y:S01]  /*0640*/  @P2 IMAD.MOV R10, RZ, RZ, R11 ;  /* 0x000000ffff0a2224 */ /* 0x000fe200078e020b */
[----:B------:R-:W-:-:S03]  /*0650*/  ISETP.NE.AND P2, PT, R27, 0x1, PT ;  /* 0x000000011b00780c */ /* 0x000fc60003f45270 */
[----:B------:R-:W-:-:S04]  /*0660*/  VIADD R11, R10, 0x1 ;  /* 0x000000010a0b7836 */ /* 0x000fc80000000000 */
[----:B------:R-:W-:-:S04]  /*0670*/  @P1 IMAD.MOV R11, RZ, RZ, R10 ;  /* 0x000000ffff0b1224 */ /* 0x000fc800078e020a */
[----:B----4-:R-:W-:Y:S02]  /*0680*/  VIADD R12, R11, 0x1 ;  /* 0x000000010b0c7836 */ /* 0x010fe40000000000 */
[----:B------:R-:W-:Y:S01]  /*0690*/  @P2 IMAD.MOV R12, RZ, RZ, R11 ;  /* 0x000000ffff0c2224 */ /* 0x000fe200078e020b */
[----:B------:R-:W-:Y:S02]  /*06a0*/  ISETP.NE.AND P2, PT, R14, 0x1, PT ;  /* 0x000000010e00780c */ /* 0x000fe40003f45270 */
[----:B------:R-:W-:Y:S01]  /*06b0*/  ISETP.NE.AND P1, PT, R29, 0x1, PT ;  /* 0x000000011d00780c */ /* 0x000fe20003f25270 */
[----:B------:R-:W-:-:S12]  /*06c0*/  VIADD R10, R12, 0x1 ;  /* 0x000000010c0a7836 */ /* 0x000fd80000000000 */
[----:B------:R-:W-:Y:S01]  /*06d0*/  @P1 IADD3 R10, PT, PT, R12, RZ, RZ ;  /* 0x000000ff0c0a1210 */ /* 0x000fe20007ffe0ff */
[----:B------:R-:W-:Y:S06]  /*06e0*/  @!P2 BRA `(.L_x_4) ;  /* 0x000000000024a947 */ /* 0x000fec0003800000 */
[----:B------:R-:W0:Y:S01]  /*06f0*/  LDCU.64 UR8, c[0x0][0x390] ;  /* 0x00007200ff0877ac */ /* 0x000e220008000a00 */
[----:B------:R-:W-:Y:S02]  /*0700*/  ISETP.NE.AND P1, PT, R10, 0x3, PT ;  /* 0x000000030a00780c */ /* 0x000fe40003f25270 */
[----:B0-----:R-:W-:-:S11]  /*0710*/  IADD3 R10, P2, PT, R23, UR8, RZ ;  /* 0x00000008170a7c10 */ /* 0x001fd6000ff5e0ff */
[--C-:B------:R-:W-:Y:S02]  /*0720*/  @P1 IMAD.MOV.U32 R23, RZ, RZ, R4.reuse ;  /* 0x000000ffff171224 */ /* 0x100fe400078e0004 */
[----:B------:R-:W-:Y:S01]  /*0730*/  @!P1 IMAD.MOV.U32 R23, RZ, RZ, R4 ;  /* 0x000000ffff179224 */ /* 0x000fe200078e0004 */
[----:B------:R-:W-:-:S05]  /*0740*/  IADD3.X R11, PT, PT, R19, UR9, RZ, P2, !PT ;  /* 0x00000009130b7c10 */ /* 0x000fca00097fe4ff */
[----:B------:R3:W-:Y:S04]  /*0750*/  @P1 STG.E desc[UR6][R10.64+0x4], RZ ;  /* 0x000004ff0a001986 */ /* 0x0007e8000c101906 */
[----:B------:R3:W-:Y:S01]  /*0760*/  @!P1 STG.E desc[UR6][R10.64+0x4], R17 ;  /* 0x000004110a009986 */ /* 0x0007e2000c101906 */
[----:B------:R-:W-:Y:S05]  /*0770*/  BRA `(.L_x_3) ;  /* 0x0000000000247947 */ /* 0x000fea0003800000 */
.L_x_4:
[----:B------:R-:W0:Y:S01]  /*0780*/  LDCU.64 UR8, c[0x0][0x390] ;  /* 0x00007200ff0877ac */ /* 0x000e220008000a00 */
[----:B------:R-:W-:-:S04]  /*0790*/  LOP3.LUT R10, R10, 0xfffffffe, RZ, 0xc0, !PT ;  /* 0xfffffffe0a0a7812 */ /* 0x000fc800078ec0ff */
[----:B------:R-:W-:Y:S02]  /*07a0*/  ISETP.NE.AND P1, PT, R10, 0x2, PT ;  /* 0x000000020a00780c */ /* 0x000fe40003f25270 */
[----:B0-----:R-:W-:-:S11]  /*07b0*/  IADD3 R10, P2, PT, R23, UR8, RZ ;  /* 0x00000008170a7c10 */ /* 0x001fd6000ff5e0ff */
[--C-:B------:R-:W-:Y:S02]  /*07c0*/  @!P1 IMAD.MOV.U32 R23, RZ, RZ, R4.reuse ;  /* 0x000000ffff179224 */ /* 0x100fe400078e0004 */
[----:B------:R-:W-:Y:S01]  /*07d0*/  @P1 IMAD.MOV.U32 R23, RZ, RZ, R4 ;  /* 0x000000ffff171224 */ /* 0x000fe200078e0004 */
[----:B------:R-:W-:-:S05]  /*07e0*/  IADD3.X R11, PT, PT, R19, UR9, RZ, P2, !PT ;  /* 0x00000009130b7c10 */ /* 0x000fca00097fe4ff */
[----:B------:R2:W-:Y:S04]  /*07f0*/  @!P1 STG.E desc[UR6][R10.64+0x4], R17 ;  /* 0x000004110a009986 */ /* 0x0005e8000c101906 */
[----:B------:R2:W-:Y:S02]  /*0800*/  @P1 STG.E desc[UR6][R10.64+0x4], RZ ;  /* 0x000004ff0a001986 */ /* 0x0005e4000c101906 */
.L_x_3:
[----:B-1----:R-:W-:Y:S05]  /*0810*/  BSYNC.RECONVERGENT B1 ;  /* 0x0000000000017941 */ /* 0x002fea0003800200 */
.L_x_2:
[----:B------:R-:W-:-:S13]  /*0820*/  ISETP.NE.AND P1, PT, R7, R6, PT ;  /* 0x000000060700720c */ /* 0x000fda0003f25270 */
[----:B------:R-:W-:Y:S05]  /*0830*/  @!P1 BRA `(.L_x_1) ;  /* 0x0000000400dc9947 */ /* 0x000fea0003800000 */
.L_x_11:
[----:B-123--:R-:W1:Y:S01]  /*0840*/  LDC.64 R10, c[0x0][0x388] ;  /* 0x0000e200ff0a7b82 */ /* 0x00ee620000000a00 */
[--C-:B------:R-:W-:Y:S02]  /*0850*/  IMAD.IADD R13, R26, 0x1, R23.reuse ;  /* 0x000000011a0d7824 */ /* 0x100fe400078e0217 */
[----:B------:R-:W-:Y:S02]  /*0860*/  IMAD.IADD R25, R22, 0x1, R23 ;  /* 0x0000000116197824 */ /* 0x000fe400078e0217 */
[----:B-1----:R-:W-:-:S05]  /*0870*/  IMAD.WIDE R12, R13, 0x4, R10 ;  /* 0x000000040d0c7825 */ /* 0x002fca00078e020a */
[----:B------:R-:W2:Y:S04]  /*0880*/  LDG.E R19, desc[UR6][R12.64] ;  /* 0x000000060c137981 */ /* 0x000ea8000c1e1900 */
[----:B------:R-:W3:Y:S04]  /*0890*/  LDG.E R16, desc[UR6][R12.64+-0x4] ;  /* 0xfffffc060c107981 */ /* 0x000ee8000c1e1900 */
[----:B------:R-:W4:Y:S01]  /*08a0*/  LDG.E R17, desc[UR6][R12.64+0x4] ;  /* 0x000004060c117981 */ /* 0x000f22000c1e1900 */
[----:B------:R-:W-:-:S03]  /*08b0*/  IMAD.WIDE.U32 R14, R25, 0x4, R10 ;  /* 0x00000004190e7825 */ /* 0x000fc600078e000a */
[----:B------:R-:W5:Y:S04]  /*08c0*/  LDG.E R18, desc[UR6][R12.64+0x9c3c] ;  /* 0x009c3c060c127981 */ /* 0x000f68000c1e1900 */
[----:B------:R-:W5:Y:S01]  /*08d0*/  LDG.E R14, desc[UR6][R14.64+0x4] ;  /* 0x000004060e0e7981 */ /* 0x000f62000c1e1900 */
[----:B------:R-:W-:Y:S02]  /*08e0*/  IMAD.MOV.U32 R27, RZ, RZ, 0x1 ;  /* 0x00000001ff1b7424 */ /* 0x000fe400078e00ff */
[----:B------:R-:W-:Y:S01]  /*08f0*/  IMAD.IADD R29, R24, 0x1, R23 ;  /* 0x00000001181d7824 */ /* 0x000fe200078e0217 */
[----:B--2---:R-:W-:Y:S02]  /*0900*/  ISETP.NE.AND P3, PT, R19, 0x1, PT ;  /* 0x000000011300780c */ /* 0x004fe40003f65270 */
[----:B------:R-:W2:Y:S01]  /*0910*/  LDG.E R19, desc[UR6][R12.64+0x13884] ;  /* 0x013884060c137981 */ /* 0x000ea2000c1e1900 */
[----:B---3--:R-:W-:-:S02]  /*0920*/  ISETP.NE.AND P2, PT, R16, 0x1, PT ;  /* 0x000000011000780c */ /* 0x008fc40003f45270 */
[----:B----4-:R-:W-:Y:S02]  /*0930*/  ISETP.NE.AND P4, PT, R17, 0x1, PT ;  /* 0x000000011100780c */ /* 0x010fe40003f85270 */
[----:B------:R-:W-:Y:S02]  /*0940*/  SEL R16, RZ, 0x1, P2 ;  /* 0x00000001ff107807 */ /* 0x000fe40001000000 */
[----:B-----5:R-:W-:Y:S02]  /*0950*/  ISETP.NE.AND P1, PT, R18, 0x1, PT ;  /* 0x000000011200780c */ /* 0x020fe40003f25270 */
[----:B------:R-:W-:Y:S01]  /*0960*/  SEL R17, RZ, 0x1, P4 ;  /* 0x00000001ff117807 */ /* 0x000fe20002000000 */
[----:B------:R-:W3:Y:S01]  /*0970*/  LDG.E R18, desc[UR6][R12.64+0x13880] ;  /* 0x013880060c127981 */ /* 0x000ee2000c1e1900 */
[----:B------:R-:W-:Y:S02]  /*0980*/  @!P3 SEL R16, R27, 0x2, P2 ;  /* 0x000000021b10b807 */ /* 0x000fe40001000000 */
[----:B------:R-:W-:-:S03]  /*0990*/  ISETP.NE.AND P2, PT, R14, 0x1, PT ;  /* 0x000000010e00780c */ /* 0x000fc60003f45270 */
[----:B------:R-:W-:Y:S02]  /*09a0*/  IMAD.IADD R17, R16, 0x1, R17 ;  /* 0x0000000110117824 */ /* 0x000fe400078e0211 */
[----:B------:R-:W4:Y:S02]  /*09b0*/  LDG.E R16, desc[UR6][R12.64+0x1387c] ;  /* 0x01387c060c107981 */ /* 0x000f24000c1e1900 */
[C---:B------:R-:W-:Y:S01]  /*09c0*/  VIADD R14, R17.reuse, 0x1 ;  /* 0x00000001110e7836 */ /* 0x040fe20000000000 */
[----:B------:R-:W-:-:S05]  /*09d0*/  @P1 IADD3 R14, PT, PT, R17, RZ, RZ ;  /* 0x000000ff110e1210 */ /* 0x000fca0007ffe0ff */
[----:B------:R-:W-:Y:S02]  /*09e0*/  VIADD R17, R14, 0x1 ;  /* 0x000000010e117836 */ /* 0x000fe40000000000 */
[----:B------:R-:W-:Y:S02]  /*09f0*/  @P2 IMAD.MOV R17, RZ, RZ, R14 ;  /* 0x000000ffff112224 */ /* 0x000fe400078e020e */
[----:B------:R-:W-:-:S05]  /*0a00*/  IMAD.WIDE R14, R29, 0x4, R10 ;  /* 0x000000041d0e7825 */ /* 0x000fca00078e020a */
[----:B------:R-:W5:Y:S01]  /*0a10*/  LDG.E R20, desc[UR6][R14.64] ;  /* 0x000000060e147981 */ /* 0x000f62000c1e1900 */
[----:B------:R-:W-:Y:S01]  /*0a20*/  BSSY.RECONVERGENT B1, `(.L_x_5) ;  /* 0x0000020000017945 */ /* 0x000fe20003800200 */
[----:B---3--:R-:W-:Y:S02]  /*0a30*/  ISETP.NE.AND P2, PT, R18, 0x1, PT ;  /* 0x000000011200780c */ /* 0x008fe40003f45270 */
[----:B----4-:R-:W-:Y:S01]  /*0a40*/  ISETP.NE.AND P1, PT, R16, 0x1, PT ;  /* 0x000000011000780c */ /* 0x010fe20003f25270 */
[----:B------:R-:W-:-:S12]  /*0a50*/  VIADD R16, R17, 0x1 ;  /* 0x0000000111107836 */ /* 0x000fd80000000000 */
[----:B------:R-:W-:-:S04]  /*0a60*/  @P1 IMAD.MOV R16, RZ, RZ, R17 ;  /* 0x000000ffff101224 */ /* 0x000fc800078e0211 */
[----:B------:R-:W-:Y:S02]  /*0a70*/  VIADD R17, R16, 0x1 ;  /* 0x0000000110117836 */ /* 0x000fe40000000000 */
[----:B------:R-:W-:Y:S01]  /*0a80*/  @P2 IMAD.MOV R17, RZ, RZ, R16 ;  /* 0x000000ffff112224 */ /* 0x000fe200078e0210 */
[----:B-----5:R-:W-:Y:S02]  /*0a90*/  ISETP.NE.AND P2, PT, R20, 0x1, PT ;  /* 0x000000011400780c */ /* 0x020fe40003f45270 */
[----:B--2---:R-:W-:Y:S01]  /*0aa0*/  ISETP.NE.AND P1, PT, R19, 0x1, PT ;  /* 0x000000011300780c */ /* 0x004fe20003f25270 */
[----:B------:R-:W-:-:S12]  /*0ab0*/  VIADD R16, R17, 0x1 ;  /* 0x0000000111107836 */ /* 0x000fd80000000000 */
[----:B------:R-:W-:Y:S01]  /*0ac0*/  @P1 IMAD.MOV R16, RZ, RZ, R17 ;  /* 0x000000ffff101224 */ /* 0x000fe200078e0211 */
[----:B------:R-:W-:Y:S06]  /*0ad0*/  @P2 BRA `(.L_x_6) ;  /* 0x00000000002c2947 */ /* 0x000fec0003800000 */
[----:B------:R-:W-:-:S04]  /*0ae0*/  LOP3.LUT R16, R16, 0xfffffffe, RZ, 0xc0, !PT ;  /* 0xfffffffe10107812 */ /* 0x000fc800078ec0ff */
[----:B------:R-:W-:-:S13]  /*0af0*/  ISETP.NE.AND P1, PT, R16, 0x2, PT ;  /* 0x000000021000780c */ /* 0x000fda0003f25270 */
[----:B------:R-:W-:Y:S01]  /*0b00*/  @!P1 MOV R16, UR10 ;  /* 0x0000000a00109c02 */ /* 0x000fe20008000f00 */
[----:B------:R-:W-:-:S04]  /*0b10*/  @!P1 IMAD.U32 R17, RZ, RZ, UR11 ;  /* 0x0000000bff119e24 */ /* 0x000fc8000f8e00ff */
[----:B------:R-:W-:-:S04]  /*0b20*/  @!P1 IMAD.WIDE R20, R29, 0x4, R16 ;  /* 0x000000041d149825 */ /* 0x000fc800078e0210 */
[----:B------:R-:W-:Y:S01]  /*0b30*/  @P1 IMAD.U32 R16, RZ, RZ, UR10 ;  /* 0x0000000aff101e24 */ /* 0x000fe2000f8e00ff */
[----:B------:R1:W-:Y:S01]  /*0b40*/  @!P1 STG.E desc[UR6][R20.64], R27 ;  /* 0x0000001b14009986 */ /* 0x0003e2000c101906 */
[----:B------:R-:W-:Y:S02]  /*0b50*/  @P1 IMAD.U32 R17, RZ, RZ, UR11 ;  /* 0x0000000bff111e24 */ /* 0x000fe4000f8e00ff */
[----:B------:R-:W-:-:S05]  /*0b60*/  @P1 IMAD.WIDE R18, R29, 0x4, R16 ;  /* 0x000000041d121825 */ /* 0x000fca00078e0210 */
[----:B------:R1:W-:Y:S01]  /*0b70*/  @P1 STG.E desc[UR6][R18.64], RZ ;  /* 0x000000ff12001986 */ /* 0x0003e2000c101906 */
[----:B------:R-:W-:Y:S05]  /*0b80*/  BRA `(.L_x_7) ;  /* 0x0000000000247947 */ /* 0x000fea0003800000 */
.L_x_6:
[----:B------:R-:W-:-:S13]  /*0b90*/  ISETP.NE.AND P1, PT, R16, 0x3, PT ;  /* 0x000000031000780c */ /* 0x000fda0003f25270 */
[----:B------:R-:W-:Y:S02]  /*0ba0*/  @!P1 IMAD.U32 R16, RZ, RZ, UR10 ;  /* 0x0000000aff109e24 */ /* 0x000fe4000f8e00ff */
[----:B------:R-:W-:Y:S02]  /*0bb0*/  @!P1 IMAD.U32 R17, RZ, RZ, UR11 ;  /* 0x0000000bff119e24 */ /* 0x000fe4000f8e00ff */
[----:B------:R-:W-:-:S04]  /*0bc0*/  @!P1 IMAD.WIDE R18, R29, 0x4, R16 ;  /* 0x000000041d129825 */ /* 0x000fc800078e0210 */
[----:B------:R-:W-:Y:S01]  /*0bd0*/  @P1 IMAD.U32 R16, RZ, RZ, UR10 ;  /* 0x0000000aff101e24 */ /* 0x000fe2000f8e00ff */
[----:B------:R2:W-:Y:S01]  /*0be0*/  @!P1 STG.E desc[UR6][R18.64], R27 ;  /* 0x0000001b12009986 */ /* 0x0005e2000c101906 */
[----:B------:R-:W-:Y:S02]  /*0bf0*/  @P1 IMAD.U32 R17, RZ, RZ, UR11 ;  /* 0x0000000bff111e24 */ /* 0x000fe4000f8e00ff */
[----:B------:R-:W-:-:S05]  /*0c00*/  @P1 IMAD.WIDE R20, R29, 0x4, R16 ;  /* 0x000000041d141825 */ /* 0x000fca00078e0210 */
[----:B------:R2:W-:Y:S02]  /*0c10*/  @P1 STG.E desc[UR6][R20.64], RZ ;  /* 0x000000ff14001986 */ /* 0x0005e4000c101906 */
.L_x_7:
[----:B------:R-:W-:Y:S05]  /*0c20*/  BSYNC.RECONVERGENT B1 ;  /* 0x0000000000017941 */ /* 0x000fea0003800200 */
.L_x_5:
[----:B-12---:R-:W-:Y:S02]  /*0c30*/  IMAD.SHL.U32 R19, R0, 0x4, RZ ;  /* 0x0000000400137824 */ /* 0x006fe400078e00ff */
[----:B------:R-:W-:-:S03]  /*0c40*/  IMAD.IADD R25, R25, 0x1, R0 ;  /* 0x0000000119197824 */ /* 0x000fc600078e0200 */
[----:B------:R-:W-:Y:S01]  /*0c50*/  IADD3 R12, P1, PT, R12, R19, RZ ;  /* 0x000000130c0c7210 */ /* 0x000fe20007f3e0ff */
[----:B------:R-:W-:-:S03]  /*0c60*/  IMAD.WIDE.U32 R10, R25, 0x4, R10 ;  /* 0x00000004190a7825 */ /* 0x000fc600078e000a */
[----:B------:R-:W-:-:S03]  /*0c70*/  IADD3.X R13, PT, PT, RZ, R13, RZ, P1, !PT ;  /* 0x0000000dff0d7210 */ /* 0x000fc60000ffe4ff */
[----:B------:R-:W2:Y:S04]  /*0c80*/  LDG.E R10, desc[UR6][R10.64+0x4] ;  /* 0x000004060a0a7981 */ /* 0x000ea8000c1e1900 */
[----:B------:R-:W3:Y:S04]  /*0c90*/  LDG.E R18, desc[UR6][R12.64] ;  /* 0x000000060c127981 */ /* 0x000ee8000c1e1900 */
[----:B------:R-:W4:Y:S04]  /*0ca0*/  LDG.E R25, desc[UR6][R12.64+-0x4] ;  /* 0xfffffc060c197981 */ /* 0x000f28000c1e1900 */
[----:B------:R-:W5:Y:S04]  /*0cb0*/  LDG.E R20, desc[UR6][R12.64+0x4] ;  /* 0x000004060c147981 */ /* 0x000f68000c1e1900 */
[----:B------:R-:W2:Y:S01]  /*0cc0*/  LDG.E R21, desc[UR6][R12.64+0x9c3c] ;  /* 0x009c3c060c157981 */ /* 0x000ea2000c1e1900 */
[----:B---3--:R-:W-:-:S02]  /*0cd0*/  ISETP.NE.AND P2, PT, R18, 0x1, PT ;  /* 0x000000011200780c */ /* 0x008fc40003f45270 */
[----:B----4-:R-:W-:Y:S02]  /*0ce0*/  ISETP.NE.AND P1, PT, R25, 0x1, PT ;  /* 0x000000011900780c */ /* 0x010fe40003f25270 */
[----:B-----5:R-:W-:Y:S02]  /*0cf0*/  ISETP.NE.AND P3, PT, R20, 0x1, PT ;  /* 0x000000011400780c */ /* 0x020fe40003f65270 */
[----:B------:R-:W3:Y:S01]  /*0d00*/  LDG.E R20, desc[UR6][R12.64+0x1387c] ;  /* 0x01387c060c147981 */ /* 0x000ee2000c1e1900 */
[----:B------:R-:W-:-:S06]  /*0d10*/  SEL R18, RZ, 0x1, P1 ;  /* 0x00000001ff127807 */ /* 0x000fcc0000800000 */
[----:B------:R-:W-:Y:S02]  /*0d20*/  @!P2 SEL R18, R27, 0x2, P1 ;  /* 0x000000021b12a807 */ /* 0x000fe40000800000 */
[----:B--2---:R-:W-:Y:S02]  /*0d30*/  ISETP.NE.AND P1, PT, R21, 0x1, PT ;  /* 0x000000011500780c */ /* 0x004fe40003f25270 */
[----:B------:R-:W2:Y:S01]  /*0d40*/  LDG.E R21, desc[UR6][R12.64+0x13880] ;  /* 0x013880060c157981 */ /* 0x000ea2000c1e1900 */
[----:B------:R-:W-:-:S03]  /*0d50*/  IADD3 R14, P2, PT, R14, R19, RZ ;  /* 0x000000130e0e7210 */ /* 0x000fc60007f5e0ff */
[----:B------:R-:W4:Y:S02]  /*0d60*/  LDG.E R19, desc[UR6][R12.64+0x13884] ;  /* 0x013884060c137981 */ /* 0x000f24000c1e1900 */
[----:B------:R-:W-:-:S05]  /*0d70*/  IMAD.X R15, RZ, RZ, R15, P2 ;  /* 0x000000ffff0f7224 */ /* 0x000fca00010e060f */
[----:B------:R-:W5:Y:S01]  /*0d80*/  LDG.E R14, desc[UR6][R14.64] ;  /* 0x000000060e0e7981 */ /* 0x000f62000c1e1900 */
[----:B------:R-:W-:Y:S02]  /*0d90*/  SEL R25, RZ, 0x1, P3 ;  /* 0x00000001ff197807 */ /* 0x000fe40001800000 */
[----:B------:R-:W-:-:S03]  /*0da0*/  ISETP.NE.AND P2, PT, R10, 0x1, PT ;  /* 0x000000010a00780c */ /* 0x000fc60003f45270 */
[----:B------:R-:W-:-:S04]  /*0db0*/  IMAD.IADD R18, R18, 0x1, R25 ;  /* 0x0000000112127824 */ /* 0x000fc800078e0219 */
[----:B------:R-:W-:Y:S02]  /*0dc0*/  VIADD R10, R18, 0x1 ;  /* 0x00000001120a7836 */ /* 0x000fe40000000000 */
[----:B------:R-:W-:-:S04]  /*0dd0*/  @P1 IMAD.MOV R10, RZ, RZ, R18 ;  /* 0x000000ffff0a1224 */ /* 0x000fc800078e0212 */
[----:B------:R-:W-:Y:S02]  /*0de0*/  VIADD R11, R10, 0x1 ;  /* 0x000000010a0b7836 */ /* 0x000fe40000000000 */
[----:B------:R-:W-:-:S04]  /*0df0*/  @P2 IMAD.MOV R11, RZ, RZ, R10 ;  /* 0x000000ffff0b2224 */ /* 0x000fc800078e020a */
[----:B------:R-:W-:Y:S01]  /*0e00*/  VIADD R10, R11, 0x1 ;  /* 0x000000010b0a7836 */ /* 0x000fe20000000000 */
[----:B------:R-:W-:Y:S01]  /*0e10*/  BSSY.RECONVERGENT B1, `(.L_x_8) ;  /* 0x0000016000017945 */ /* 0x000fe20003800200 */
[----:B------:R-:W-:Y:S01]  /*0e20*/  IMAD.IADD R29, R29, 0x1, R0 ;  /* 0x000000011d1d7824 */ /* 0x000fe200078e0200 */
[----:B---3--:R-:W-:Y:S02]  /*0e30*/  ISETP.NE.AND P1, PT, R20, 0x1, PT ;  /* 0x000000011400780c */ /* 0x008fe40003f25270 */
[----:B--2---:R-:W-:-:S11]  /*0e40*/  ISETP.NE.AND P2, PT, R21, 0x1, PT ;  /* 0x000000011500780c */ /* 0x004fd60003f45270 */
[----:B------:R-:W-:-:S05]  /*0e50*/  @P1 IADD3 R10, PT, PT, R11, RZ, RZ ;  /* 0x000000ff0b0a1210 */ /* 0x000fca0007ffe0ff */
[----:B------:R-:W-:Y:S02]  /*0e60*/  VIADD R11, R10, 0x1 ;  /* 0x000000010a0b7836 */ /* 0x000fe40000000000 */
[----:B------:R-:W-:Y:S01]  /*0e70*/  @P2 IMAD.MOV R11, RZ, RZ, R10 ;  /* 0x000000ffff0b2224 */ /* 0x000fe200078e020a */
[----:B-----5:R-:W-:Y:S02]  /*0e80*/  ISETP.NE.AND P2, PT, R14, 0x1, PT ;  /* 0x000000010e00780c */ /* 0x020fe40003f45270 */
[----:B----4-:R-:W-:Y:S01]  /*0e90*/  ISETP.NE.AND P1, PT, R19, 0x1, PT ;  /* 0x000000011300780c */ /* 0x010fe20003f25270 */
[----:B------:R-:W-:-:S12]  /*0ea0*/  VIADD R10, R11, 0x1 ;  /* 0x000000010b0a7836 */ /* 0x000fd80000000000 */
[----:B------:R-:W-:Y:S01]  /*0eb0*/  @P1 IMAD.MOV R10, RZ, RZ, R11 ;  /* 0x000000ffff0a1224 */ /* 0x000fe200078e020b */
[----:B------:R-:W-:Y:S06]  /*0ec0*/  @!P2 BRA `(.L_x_9) ;  /* 0x000000000014a947 */ /* 0x000fec0003800000 */
[----:B------:R-:W-:Y:S01]  /*0ed0*/  ISETP.NE.AND P1, PT, R10, 0x3, PT ;  /* 0x000000030a00780c */ /* 0x000fe20003f25270 */
[----:B------:R-:W-:-:S12]  /*0ee0*/  IMAD.WIDE R16, R29, 0x4, R16 ;  /* 0x000000041d107825 */ /* 0x000fd800078e0210 */
[----:B------:R1:W-:Y:S04]  /*0ef0*/  @P1 STG.E desc[UR6][R16.64], RZ ;  /* 0x000000ff10001986 */ /* 0x0003e8000c101906 */
[----:B------:R1:W-:Y:S01]  /*0f00*/  @!P1 STG.E desc[UR6][R16.64], R27 ;  /* 0x0000001b10009986 */ /* 0x0003e2000c101906 */
[----:B------:R-:W-:Y:S05]  /*0f10*/  BRA `(.L_x_10) ;  /* 0x0000000000147947 */ /* 0x000fea0003800000 */
.L_x_9:
[----:B------:R-:W-:Y:S01]  /*0f20*/  LOP3.LUT R10, R10, 0xfffffffe, RZ, 0xc0, !PT ;  /* 0xfffffffe0a0a7812 */ /* 0x000fe200078ec0ff */
[----:B------:R-:W-:-:S03]  /*0f30*/  IMAD.WIDE R16, R29, 0x4, R16 ;  /* 0x000000041d107825 */ /* 0x000fc600078e0210 */
[----:B------:R-:W-:-:S13]  /*0f40*/  ISETP.NE.AND P1, PT, R10, 0x2, PT ;  /* 0x000000020a00780c */ /* 0x000fda0003f25270 */
[----:B------:R2:W-:Y:S04]  /*0f50*/  @!P1 STG.E desc[UR6][R16.64], R27 ;  /* 0x0000001b10009986 */ /* 0x0005e8000c101906 */
[----:B------:R2:W-:Y:S02]  /*0f60*/  @P1 STG.E desc[UR6][R16.64], RZ ;  /* 0x000000ff10001986 */ /* 0x0005e4000c101906 */
.L_x_10:
[----:B------:R-:W-:Y:S05]  /*0f70*/  BSYNC.RECONVERGENT B1 ;  /* 0x0000000000017941 */ /* 0x000fea0003800200 */
.L_x_8:
[----:B------:R-:W-:-:S05]  /*0f80*/  IMAD R23, R0, 0x2, R23 ;  /* 0x0000000200177824 */ /* 0x000fca00078e0217 */
[----:B------:R-:W-:-:S13]  /*0f90*/  ISETP.GE.AND P1, PT, R23, UR5, PT ;  /* 0x0000000517007c0c */ /* 0x000fda000bf26270 */
[----:B------:R-:W-:Y:S05]  /*0fa0*/  @!P1 BRA `(.L_x_11) ;  /* 0xfffffff800249947 */ /* 0x000fea000383ffff */
.L_x_1:
[----:B-1----:R-:W-:Y:S05]  /*0fb0*/  BSYNC.RECONVERGENT B0 ;  /* 0x0000000000007941 */ /* 0x002fea0003800200 */
.L_x_0:
[----:B0-----:R-:W-:-:S05]  /*0fc0*/  IMAD.IADD R9, R8, 0x1, R9 ;  /* 0x0000000108097824 */ /* 0x001fca00078e0209 */
[----:B------:R-:W-:-:S13]  /*0fd0*/  ISETP.GE.AND P1, PT, R9, R2, PT ;  /* 0x000000020900720c */ /* 0x000fda0003f26270 */
[----:B------:R-:W-:Y:S05]  /*0fe0*/  @!P1 BRA `(.L_x_12) ;  /* 0xfffffff000b09947 */ /* 0x000fea000383ffff */
[----:B------:R-:W-:Y:S05]  /*0ff0*/  EXIT ;  /* 0x000000000000794d */ /* 0x000fea0003800000 */
.L_x_13:
[----:B------:R-:W-:-:S00]  /*1000*/  BRA `(.L_x_13) ;  /* 0xfffffffc00fc7947 */ /* 0x000fc0000383ffff */
[----:B------:R-:W-:-:S00]  /*1010*/  NOP ;  /* 0x0000000000007918 */ /* 0x000fc00000000000 */
        /* <DEDUP_REMOVED lines=14> */
.L_x_19:


//--------------------- .text._Z9swapGridsiiPiS_  --------------------------
	.section	.text._Z9swapGridsiiPiS_,"ax",@progbits
	.align	128
        .global         _Z9swapGridsiiPiS_
        .type           _Z9swapGridsiiPiS_,@function
        .size           _Z9swapGridsiiPiS_,(.L_x_20 - _Z9swapGridsiiPiS_)
        .other          _Z9swapGridsiiPiS_,@"STO_CUDA_ENTRY STV_DEFAULT"
_Z9swapGridsiiPiS_:
.text._Z9swapGridsiiPiS_:
[----:B------:R-:W-:Y:S01]  /*0000*/  LDC R1, c[0x0][0x37c] ;  /* 0x0000df00ff017b82 */ /* 0x000fe20000000800 */
[----:B------:R-:W0:Y:S01]  /*0010*/  S2R R7, SR_CTAID.X ;  /* 0x0000000000077919 */ /* 0x000e220000002500 */
[----:B------:R-:W1:Y:S01]  /*0020*/  LDCU.64 UR4, c[0x0][0x380] ;  /* 0x00007000ff0477ac */ /* 0x000e620008000a00 */
[----:B------:R-:W0:Y:S01]  /*0030*/  S2R R0, SR_TID.X ;  /* 0x0000000000007919 */ /* 0x000e220000002100 */
[----:B------:R-:W0:Y:S04]  /*0040*/  LDCU UR6, c[0x0][0x360] ;  /* 0x00006c00ff0677ac */ /* 0x000e280008000800 */
[----:B------:R-:W2:Y:S01]  /*0050*/  LDC R2, c[0x0][0x370] ;  /* 0x0000dc00ff027b82 */ /* 0x000ea20000000800 */
[----:B-1----:R-:W-:Y:S01]  /*0060*/  UIMAD UR4, UR5, UR4, URZ ;  /* 0x00000004050472a4 */ /* 0x002fe2000f8e02ff */
[----:B0-----:R-:W-:-:S02]  /*0070*/  IMAD R7, R7, UR6, R0 ;  /* 0x0000000607077c24 */ /* 0x001fc4000f8e0200 */
[----:B--2---:R-:W-:-:S03]  /*0080*/  IMAD R0, R2, UR6, RZ ;  /* 0x0000000602007c24 */ /* 0x004fc6000f8e02ff */
[----:B------:R-:W-:-:S13]  /*0090*/  ISETP.GE.AND P0, PT, R7, UR4, PT ;  /* 0x0000000407007c0c */ /* 0x000fda000bf06270 */
[----:B------:R-:W-:Y:S05]  /*00a0*/  @P0 EXIT ;  /* 0x000000000000094d */ /* 0x000fea0003800000 */
[----:B------:R-:W0:Y:S01]  /*00b0*/  I2F.U32.RP R8, R0 ;  /* 0x0000000000087306 */ /* 0x000e220000209000 */
[C---:B------:R-:W-:Y:S01]  /*00c0*/  IADD3 R4, PT, PT, R0.reuse, R7, RZ ;  /* 0x0000000700047210 */ /* 0x040fe20007ffe0ff */
[----:B------:R-:W-:Y:S01]  /*00d0*/  IMAD.MOV R9, RZ, RZ, -R0 ;  /* 0x000000ffff097224 */ /* 0x000fe200078e0a00 */
[----:B------:R-:W-:Y:S01]  /*00e0*/  ISETP.NE.U32.AND P2, PT, R0, RZ, PT ;  /* 0x000000ff0000720c */ /* 0x000fe20003f45070 */
[----:B------:R-:W1:Y:S01]  /*00f0*/  LDCU.64 UR6, c[0x0][0x358] ;  /* 0x00006b00ff0677ac */ /* 0x000e620008000a00 */
[C---:B------:R-:W-:Y:S01]  /*0100*/  ISETP.GE.AND P0, PT, R4.reuse, UR4, PT ;  /* 0x0000000404007c0c */ /* 0x040fe2000bf06270 */
[----:B------:R-:W-:Y:S01]  /*0110*/  BSSY.RECONVERGENT B0, `(.L_x_14) ;  /* 0x0000028000007945 */ /* 0x000fe20003800200 */
[----:B------:R-:W-:Y:S02]  /*0120*/  VIMNMX R5, PT, PT, R4, UR4, !PT ;  /* 0x0000000404057c48 */ /* 0x000fe4000ffe0100 */
[----:B------:R-:W-:-:S04]  /*0130*/  SEL R6, RZ, 0x1, P0 ;  /* 0x00000001ff067807 */ /* 0x000fc80000000000 */
[----:B------:R-:W-:Y:S01]  /*0140*/  IADD3 R5, PT, PT, R5, -R4, -R6 ;  /* 0x8000000405057210 */ /* 0x000fe20007ffe806 */
[----:B0-----:R-:W0:Y:S02]  /*0150*/  MUFU.RCP R8, R8 ;  /* 0x0000000800087308 */ /* 0x001e240000001000 */
[----:B0-----:R-:W-:-:S06]  /*0160*/  IADD3 R2, PT, PT, R8, 0xffffffe, RZ ;  /* 0x0ffffffe08027810 */ /* 0x001fcc0007ffe0ff */
[----:B------:R0:W2:Y:S02]  /*0170*/  F2I.FTZ.U32.TRUNC.NTZ R3, R2 ;  /* 0x0000000200037305 */ /* 0x0000a4000021f000 */
[----:B0-----:R-:W-:Y:S02]  /*0180*/  IMAD.MOV.U32 R2, RZ, RZ, RZ ;  /* 0x000000ffff027224 */ /* 0x001fe400078e00ff */
[----:B--2---:R-:W-:-:S04]  /*0190*/  IMAD R9, R9, R3, RZ ;  /* 0x0000000309097224 */ /* 0x004fc800078e02ff */
[----:B------:R-:W-:-:S06]  /*01a0*/  IMAD.HI.U32 R8, R3, R9, R2 ;  /* 0x0000000903087227 */ /* 0x000fcc00078e0002 */
[----:B------:R-:W-:-:S05]  /*01b0*/  IMAD.HI.U32 R9, R8, R5, RZ ;  /* 0x0000000508097227 */ /* 0x000fca00078e00ff */
[----:B------:R-:W-:-:S05]  /*01c0*/  IADD3 R2, PT, PT, -R9, RZ, RZ ;  /* 0x000000ff09027210 */ /* 0x000fca0007ffe1ff */
[----:B------:R-:W-:Y:S02]  /*01d0*/  IMAD R5, R0, R2, R5 ;  /* 0x0000000200057224 */ /* 0x000fe400078e0205 */
[----:B------:R-:W0:Y:S03]  /*01e0*/  LDC.64 R2, c[0x0][0x390] ;  /* 0x0000e400ff027b82 */ /* 0x000e260000000a00 */
[----:B------:R-:W-:-:S13]  /*01f0*/  ISETP.GE.U32.AND P0, PT, R5, R0, PT ;  /* 0x000000000500720c */ /* 0x000fda0003f06070 */
[----:B------:R-:W-:Y:S01]  /*0200*/  @P0 IMAD.IADD R5, R5, 0x1, -R0 ;  /* 0x0000000105050824 */ /* 0x000fe200078e0a00 */
[----:B------:R-:W-:-:S04]  /*0210*/  @P0 IADD3 R9, PT, PT, R9, 0x1, RZ ;  /* 0x0000000109090810 */ /* 0x000fc80007ffe0ff */
[-C--:B------:R-:W-:Y:S02]  /*0220*/  ISETP.GE.U32.AND P1, PT, R5, R0.reuse, PT ;  /* 0x000000000500720c */ /* 0x080fe40003f26070 */
[----:B------:R-:W2:Y:S11]  /*0230*/  LDC.64 R4, c[0x0][0x388] ;  /* 0x0000e200ff047b82 */ /* 0x000eb60000000a00 */
[----:B------:R-:W-:Y:S01]  /*0240*/  @P1 VIADD R9, R9, 0x1 ;  /* 0x0000000109091836 */ /* 0x000fe20000000000 */
[----:B------:R-:W-:-:S04]  /*0250*/  @!P2 LOP3.LUT R9, RZ, R0, RZ, 0x33, !PT ;  /* 0x00000000ff09a212 */ /* 0x000fc800078e33ff */
[----:B------:R-:W-:-:S04]  /*0260*/  IADD3 R6, PT, PT, R6, R9, RZ ;  /* 0x0000000906067210 */ /* 0x000fc80007ffe0ff */
[C---:B------:R-:W-:Y:S02]  /*0270*/  LOP3.LUT R8, R6.reuse, 0x3, RZ, 0xc0, !PT ;  /* 0x0000000306087812 */ /* 0x040fe400078ec0ff */
[----:B------:R-:W-:Y:S02]  /*0280*/  ISETP.GE.U32.AND P1, PT, R6, 0x3, PT ;  /* 0x000000030600780c */ /* 0x000fe40003f26070 */
[----:B------:R-:W-:-:S13]  /*0290*/  ISETP.NE.AND P0, PT, R8, 0x3, PT ;  /* 0x000000030800780c */ /* 0x000fda0003f05270 */
[----:B01----:R-:W-:Y:S05]  /*02a0*/  @!P0 BRA `(.L_x_15) ;  /* 0x0000000000388947 */ /* 0x003fea0003800000 */
[----:B------:R-:W0:Y:S01]  /*02b0*/  LDC.64 R12, c[0x0][0x388] ;  /* 0x0000e200ff0c7b82 */ /* 0x000e220000000a00 */
[----:B------:R-:W-:-:S05]  /*02c0*/  VIADD R6, R6, 0x1 ;  /* 0x0000000106067836 */ /* 0x000fca0000000000 */
[----:B------:R-:W-:Y:S02]  /*02d0*/  LOP3.LUT R6, R6, 0x3, RZ, 0xc0, !PT ;  /* 0x0000000306067812 */ /* 0x000fe400078ec0ff */
[----:B------:R-:W1:Y:S02]  /*02e0*/  LDC.64 R14, c[0x0][0x390] ;  /* 0x0000e400ff0e7b82 */ /* 0x000e640000000a00 */
[----:B------:R-:W-:-:S07]  /*02f0*/  IADD3 R6, PT, PT, -R6, RZ, RZ ;  /* 0x000000ff06067210 */ /* 0x000fce0007ffe1ff */
.L_x_16:
[----:B-1-3--:R-:W-:-:S05]  /*0300*/  IMAD.WIDE R10, R7, 0x4, R14 ;  /* 0x00000004070a7825 */ /* 0x00afca00078e020e */
[----:B------:R-:W3:Y:S01]  /*0310*/  LDG.E R17, desc[UR6][R10.64] ;  /* 0x000000060a117981 */ /* 0x000ee2000c1e1900 */
[----:B0-----:R-:W-:Y:S01]  /*0320*/  IMAD.WIDE R8, R7, 0x4, R12 ;  /* 0x0000000407087825 */ /* 0x001fe200078e020c */
[----:B------:R-:W-:-:S03]  /*0330*/  IADD3 R7, PT, PT, R0, R7, RZ ;  /* 0x0000000700077210 */ /* 0x000fc60007ffe0ff */
[----:B------:R-:W-:-:S05]  /*0340*/  VIADD R6, R6, 0x1 ;  /* 0x0000000106067836 */ /* 0x000fca0000000000 */
[----:B------:R-:W-:Y:S01]  /*0350*/  ISETP.NE.AND P0, PT, R6, RZ, PT ;  /* 0x000000ff0600720c */ /* 0x000fe20003f05270 */
[----:B---3--:R3:W-:Y:S04]  /*0360*/  STG.E desc[UR6][R8.64], R17 ;  /* 0x0000001108007986 */ /* 0x0087e8000c101906 */
[----:B------:R3:W-:Y:S08]  /*0370*/  STG.E desc[UR6][R10.64], RZ ;  /* 0x000000ff0a007986 */ /* 0x0007f0000c101906 */
[----:B------:R-:W-:Y:S05]  /*0380*/  @P0 BRA `(.L_x_16) ;  /* 0xfffffffc00dc0947 */ /* 0x000fea000383ffff */
.L_x_15:
[----:B------:R-:W-:Y:S05]  /*0390*/  BSYNC.RECONVERGENT B0 ;  /* 0x0000000000007941 */ /* 0x000fea0003800200 */
.L_x_14:
[----:B------:R-:W-:Y:S05]  /*03a0*/  @!P1 EXIT ;  /* 0x000000000000994d */ /* 0x000fea0003800000 */
.L_x_17:
[----:B----4-:R-:W-:-:S05]  /*03b0*/  IMAD.WIDE R18, R7, 0x4, R2 ;  /* 0x0000000407127825 */ /* 0x010fca00078e0202 */
[----:B------:R-:W4:Y:S01]  /*03c0*/  LDG.E R23, desc[UR6][R18.64] ;  /* 0x0000000612177981 */ /* 0x000f22000c1e1900 */
[----:B--2---:R-:W-:-:S04]  /*03d0*/  IMAD.WIDE R20, R7, 0x4, R4 ;  /* 0x0000000407147825 */ /* 0x004fc800078e0204 */
[C---:B---3--:R-:W-:Y:S01]  /*03e0*/  IMAD.WIDE R8, R0.reuse, 0x4, R18 ;  /* 0x0000000400087825 */ /* 0x048fe200078e0212 */
[----:B----4-:R0:W-:Y:S04]  /*03f0*/  STG.E desc[UR6][R20.64], R23 ;  /* 0x0000001714007986 */ /* 0x0101e8000c101906 */
[----:B------:R1:W-:Y:S04]  /*0400*/  STG.E desc[UR6][R18.64], RZ ;  /* 0x000000ff12007986 */ /* 0x0003e8000c101906 */
[----:B------:R-:W2:Y:S01]  /*0410*/  LDG.E R25, desc[UR6][R8.64] ;  /* 0x0000000608197981 */ /* 0x000ea2000c1e1900 */
[----:B------:R-:W-:-:S04]  /*0420*/  IMAD.WIDE R10, R0, 0x4, R20 ;  /* 0x00000004000a7825 */ /* 0x000fc800078e0214 */
[C---:B------:R-:W-:Y:S01]  /*0430*/  IMAD.WIDE R12, R0.reuse, 0x4, R8 ;  /* 0x00000004000c7825 */ /* 0x040fe200078e0208 */
[----:B--2---:R4:W-:Y:S04]  /*0440*/  STG.E desc[UR6][R10.64], R25 ;  /* 0x000000190a007986 */ /* 0x0049e8000c101906 */
[----:B------:R4:W-:Y:S04]  /*0450*/  STG.E desc[UR6][R8.64], RZ ;  /* 0x000000ff08007986 */ /* 0x0009e8000c101906 */
[----:B------:R-:W2:Y:S01]  /*0460*/  LDG.E R27, desc[UR6][R12.64] ;  /* 0x000000060c1b7981 */ /* 0x000ea2000c1e1900 */
[----:B------:R-:W-:-:S04]  /*0470*/  IMAD.WIDE R14, R0, 0x4, R10 ;  /* 0x00000004000e7825 */ /* 0x000fc800078e020a */
[C---:B------:R-:W-:Y:S01]  /*0480*/  IMAD.WIDE R16, R0.reuse, 0x4, R12 ;  /* 0x0000000400107825 */ /* 0x040fe200078e020c */
[----:B--2---:R4:W-:Y:S04]  /*0490*/  STG.E desc[UR6][R14.64], R27 ;  /* 0x0000001b0e007986 */ /* 0x0049e8000c101906 */
[----:B------:R4:W-:Y:S04]  /*04a0*/  STG.E desc[UR6][R12.64], RZ ;  /* 0x000000ff0c007986 */ /* 0x0009e8000c101906 */
[----:B0-----:R-:W2:Y:S01]  /*04b0*/  LDG.E R21, desc[UR6][R16.64] ;  /* 0x0000000610157981 */ /* 0x001ea2000c1e1900 */
[C---:B-1----:R-:W-:Y:S01]  /*04c0*/  IMAD.WIDE R18, R0.reuse, 0x4, R14 ;  /* 0x0000000400127825 */ /* 0x042fe200078e020e */
[----:B------:R-:W-:-:S04]  /*04d0*/  LEA R7, R0, R7, 0x2 ;  /* 0x0000000700077211 */ /* 0x000fc800078e10ff */
[----:B------:R-:W-:Y:S01]  /*04e0*/  ISETP.GE.AND P0, PT, R7, UR4, PT ;  /* 0x0000000407007c0c */ /* 0x000fe2000bf06270 */
[----:B--2---:R4:W-:Y:S04]  /*04f0*/  STG.E desc[UR6][R18.64], R21 ;  /* 0x0000001512007986 */ /* 0x0049e8000c101906 */
[----:B------:R4:W-:Y:S08]  /*0500*/  STG.E desc[UR6][R16.64], RZ ;  /* 0x000000ff10007986 */ /* 0x0009f0000c101906 */
[----:B------:R-:W-:Y:S05]  /*0510*/  @!P0 BRA `(.L_x_17) ;  /* 0xfffffffc00a48947 */ /* 0x000fea000383ffff */
[----:B------:R-:W-:Y:S05]  /*0520*/  EXIT ;  /* 0x000000000000794d */ /* 0x000fea0003800000 */
.L_x_18:
        /* <DEDUP_REMOVED lines=13> */
.L_x_20:


//--------------------- .nv.shared.reserved.0     --------------------------
	.section	.nv.shared.reserved.0,"aw",@nobits
	.weak		__nv_reservedSMEM_offset_0_alias
	.size		__nv_reservedSMEM_offset_0_alias, 0, 64
	.other		__nv_reservedSMEM_offset_0_alias,@"STO_CUDA_RESERVED_SHARED STV_DEFAULT"
__nv_reservedSMEM_offset_0_alias:
	.zero		0
	.zero		64


//--------------------- .nv.constant0._Z4stepiiPiS_ --------------------------
	.section	.nv.constant0._Z4stepiiPiS_,"a",@progbits
	.sectionflags	@""
	.align	4
.nv.constant0._Z4stepiiPiS_:
	.zero		920


//--------------------- .nv.constant0._Z9swapGridsiiPiS_ --------------------------
	.section	.nv.constant0._Z9swapGridsiiPiS_,"a",@progbits
	.sectionflags	@""
	.align	4
.nv.constant0._Z9swapGridsiiPiS_:
	.zero		920


//--------------------- SYMBOLS --------------------------

	.type		.nv.reservedSmem.offset0,@object
	.size		.nv.reservedSmem.offset0,0x4
